//
// Generated by NVIDIA NVVM Compiler
//
// Compiler Build ID: CL-36424714
// Cuda compilation tools, release 13.0, V13.0.88
// Based on NVVM 20.0.0
//

.version 9.0
.target sm_100
.address_size 64

	// .globl	_Z6kernelPiS_iiPcS_P17curandStateXORWOW
.global .align 4 .b8 precalc_xorwow_matrix[102400];
.global .align 4 .b8 precalc_xorwow_offset_matrix[102400];
.global .align 4 .b8 mrg32k3aM1[2304];
.global .align 4 .b8 mrg32k3aM2[2304];
.global .align 4 .b8 mrg32k3aM1SubSeq[2016];
.global .align 4 .b8 mrg32k3aM2SubSeq[2016];
.global .align 4 .b8 mrg32k3aM1Seq[2304];
.global .align 4 .b8 mrg32k3aM2Seq[2304];
.const .align 8 .b8 __cr_lgamma_table[72];
// _ZZ6kernelPiS_iiPcS_P17curandStateXORWOWE7weights has been demoted
// _ZZ6kernelPiS_iiPcS_P17curandStateXORWOWE6values has been demoted
// _ZZ6kernelPiS_iiPcS_P17curandStateXORWOWE10population has been demoted
// _ZZ6kernelPiS_iiPcS_P17curandStateXORWOWE14new_population has been demoted
// _ZZ6kernelPiS_iiPcS_P17curandStateXORWOWE7fitness has been demoted
// _ZZ6kernelPiS_iiPcS_P17curandStateXORWOWE3pos has been demoted

.visible .entry _Z6kernelPiS_iiPcS_P17curandStateXORWOW(
	.param .u64 .ptr .align 1 _Z6kernelPiS_iiPcS_P17curandStateXORWOW_param_0,
	.param .u64 .ptr .align 1 _Z6kernelPiS_iiPcS_P17curandStateXORWOW_param_1,
	.param .u32 _Z6kernelPiS_iiPcS_P17curandStateXORWOW_param_2,
	.param .u32 _Z6kernelPiS_iiPcS_P17curandStateXORWOW_param_3,
	.param .u64 .ptr .align 1 _Z6kernelPiS_iiPcS_P17curandStateXORWOW_param_4,
	.param .u64 .ptr .align 1 _Z6kernelPiS_iiPcS_P17curandStateXORWOW_param_5,
	.param .u64 .ptr .align 1 _Z6kernelPiS_iiPcS_P17curandStateXORWOW_param_6
)
{
	.reg .pred 	%p<190>;
	.reg .b16 	%rs<124>;
	.reg .b32 	%r<1156>;
	.reg .b32 	%f<23>;
	.reg .b64 	%rd<27>;
	.reg .b64 	%fd<8>;
	// demoted variable
	.shared .align 4 .b8 _ZZ6kernelPiS_iiPcS_P17curandStateXORWOWE7weights[1200];
	// demoted variable
	.shared .align 4 .b8 _ZZ6kernelPiS_iiPcS_P17curandStateXORWOWE6values[1200];
	// demoted variable
	.shared .align 1 .b8 _ZZ6kernelPiS_iiPcS_P17curandStateXORWOWE10population[19200];
	// demoted variable
	.shared .align 1 .b8 _ZZ6kernelPiS_iiPcS_P17curandStateXORWOWE14new_population[19200];
	// demoted variable
	.shared .align 4 .b8 _ZZ6kernelPiS_iiPcS_P17curandStateXORWOWE7fitness[256];
	// demoted variable
	.shared .align 4 .b8 _ZZ6kernelPiS_iiPcS_P17curandStateXORWOWE3pos[256];
	ld.param.u64 	%rd6, [_Z6kernelPiS_iiPcS_P17curandStateXORWOW_param_0];
	ld.param.u64 	%rd7, [_Z6kernelPiS_iiPcS_P17curandStateXORWOW_param_1];
	ld.param.u32 	%r373, [_Z6kernelPiS_iiPcS_P17curandStateXORWOW_param_2];
	ld.param.u32 	%r374, [_Z6kernelPiS_iiPcS_P17curandStateXORWOW_param_3];
	ld.param.u64 	%rd8, [_Z6kernelPiS_iiPcS_P17curandStateXORWOW_param_4];
	ld.param.u64 	%rd9, [_Z6kernelPiS_iiPcS_P17curandStateXORWOW_param_6];
	cvta.to.global.u64 	%rd1, %rd7;
	cvta.to.global.u64 	%rd2, %rd6;
	cvta.to.global.u64 	%rd3, %rd8;
	cvta.to.global.u64 	%rd10, %rd9;
	mov.u32 	%r1153, %tid.x;
	mov.u32 	%r2, %ctaid.x;
	mov.u32 	%r375, %ntid.x;
	mad.lo.s32 	%r376, %r375, %r2, %r1153;
	mul.wide.s32 	%rd11, %r376, 48;
	add.s64 	%rd12, %rd10, %rd11;
	ld.global.v2.u32 	{%r1117, %r1068}, [%rd12];
	ld.global.v2.u32 	{%r1115, %r1114}, [%rd12+8];
	ld.global.v2.u32 	{%r1113, %r1112}, [%rd12+16];
	setp.ge.s32 	%p6, %r1153, %r373;
	@%p6 bra 	$L__BB0_7;
	not.b32 	%r377, %r1153;
	add.s32 	%r9, %r373, %r377;
	and.b32  	%r378, %r9, 192;
	setp.eq.s32 	%p7, %r378, 192;
	mov.u32 	%r978, %r1153;
	@%p7 bra 	$L__BB0_4;
	shr.u32 	%r380, %r9, 6;
	add.s32 	%r381, %r380, 1;
	and.b32  	%r10, %r381, 3;
	mov.b32 	%r977, 0;
	mov.u32 	%r384, _ZZ6kernelPiS_iiPcS_P17curandStateXORWOWE7weights;
	mov.u32 	%r978, %r1153;
$L__BB0_3:
	.pragma "nounroll";
	mul.wide.u32 	%rd13, %r978, 4;
	add.s64 	%rd14, %rd2, %rd13;
	ld.global.u32 	%r382, [%rd14];
	shl.b32 	%r383, %r978, 2;
	add.s32 	%r385, %r384, %r383;
	st.shared.u32 	[%r385], %r382;
	add.s64 	%rd15, %rd1, %rd13;
	ld.global.u32 	%r386, [%rd15];
	mov.u32 	%r387, _ZZ6kernelPiS_iiPcS_P17curandStateXORWOWE6values;
	add.s32 	%r388, %r387, %r383;
	st.shared.u32 	[%r388], %r386;
	add.s32 	%r978, %r978, 64;
	add.s32 	%r977, %r977, 1;
	setp.ne.s32 	%p8, %r977, %r10;
	@%p8 bra 	$L__BB0_3;
$L__BB0_4:
	setp.lt.u32 	%p9, %r9, 192;
	@%p9 bra 	$L__BB0_7;
	mov.u32 	%r391, _ZZ6kernelPiS_iiPcS_P17curandStateXORWOWE7weights;
	mov.u32 	%r394, _ZZ6kernelPiS_iiPcS_P17curandStateXORWOWE6values;
$L__BB0_6:
	mul.wide.u32 	%rd16, %r978, 4;
	add.s64 	%rd17, %rd2, %rd16;
	ld.global.u32 	%r389, [%rd17];
	shl.b32 	%r390, %r978, 2;
	add.s32 	%r392, %r391, %r390;
	st.shared.u32 	[%r392], %r389;
	add.s64 	%rd18, %rd1, %rd16;
	ld.global.u32 	%r393, [%rd18];
	add.s32 	%r395, %r394, %r390;
	st.shared.u32 	[%r395], %r393;
	ld.global.u32 	%r396, [%rd17+256];
	st.shared.u32 	[%r392+256], %r396;
	ld.global.u32 	%r397, [%rd18+256];
	st.shared.u32 	[%r395+256], %r397;
	ld.global.u32 	%r398, [%rd17+512];
	st.shared.u32 	[%r392+512], %r398;
	ld.global.u32 	%r399, [%rd18+512];
	st.shared.u32 	[%r395+512], %r399;
	ld.global.u32 	%r400, [%rd17+768];
	st.shared.u32 	[%r392+768], %r400;
	ld.global.u32 	%r401, [%rd18+768];
	st.shared.u32 	[%r395+768], %r401;
	add.s32 	%r978, %r978, 256;
	setp.lt.s32 	%p10, %r978, %r373;
	@%p10 bra 	$L__BB0_6;
$L__BB0_7:
	bar.sync 	0;
	setp.lt.s32 	%p11, %r373, 1;
	mov.u32 	%r402, _ZZ6kernelPiS_iiPcS_P17curandStateXORWOWE10population;
	mad.lo.s32 	%r18, %r1153, 300, %r402;
	@%p11 bra 	$L__BB0_16;
	add.s32 	%r405, %r373, -1;
	and.b32  	%r19, %r373, 3;
	setp.lt.u32 	%p12, %r405, 3;
	mov.b32 	%r986, 0;
	mov.u32 	%r990, %r1114;
	mov.u32 	%r991, %r1113;
	mov.u32 	%r1014, %r1112;
	@%p12 bra 	$L__BB0_11;
	and.b32  	%r986, %r373, 2147483644;
	mov.b32 	%r1009, 0;
	mov.u32 	%r1010, %r1117;
	mov.u32 	%r1011, %r1115;
	mov.u32 	%r1014, %r1112;
	mov.u32 	%r1015, %r1068;
$L__BB0_10:
	.pragma "nounroll";
	mov.u32 	%r1068, %r1014;
	shr.u32 	%r407, %r1015, 2;
	xor.b32  	%r408, %r407, %r1015;
	shl.b32 	%r409, %r1068, 4;
	shl.b32 	%r410, %r408, 1;
	xor.b32  	%r411, %r409, %r410;
	xor.b32  	%r412, %r411, %r1068;
	xor.b32  	%r1115, %r412, %r408;
	not.b32 	%r413, %r1010;
	add.s32 	%r414, %r1115, %r413;
	cvt.u16.u32 	%rs29, %r414;
	and.b16  	%rs30, %rs29, 1;
	add.s32 	%r415, %r18, %r1009;
	st.shared.u8 	[%r415], %rs30;
	shr.u32 	%r416, %r1011, 2;
	xor.b32  	%r417, %r416, %r1011;
	shl.b32 	%r418, %r1115, 4;
	shl.b32 	%r419, %r417, 1;
	xor.b32  	%r420, %r418, %r419;
	xor.b32  	%r421, %r420, %r1115;
	xor.b32  	%r990, %r421, %r417;
	add.s32 	%r422, %r990, %r1010;
	cvt.u16.u32 	%rs31, %r422;
	and.b16  	%rs32, %rs31, 1;
	st.shared.u8 	[%r415+1], %rs32;
	shr.u32 	%r423, %r1114, 2;
	xor.b32  	%r424, %r423, %r1114;
	shl.b32 	%r425, %r990, 4;
	shl.b32 	%r426, %r424, 1;
	xor.b32  	%r427, %r425, %r426;
	xor.b32  	%r428, %r427, %r990;
	xor.b32  	%r991, %r428, %r424;
	add.s32 	%r429, %r991, %r413;
	cvt.u16.u32 	%rs33, %r429;
	and.b16  	%rs34, %rs33, 1;
	st.shared.u8 	[%r415+2], %rs34;
	shr.u32 	%r430, %r1113, 2;
	xor.b32  	%r431, %r430, %r1113;
	shl.b32 	%r432, %r991, 4;
	shl.b32 	%r433, %r431, 1;
	xor.b32  	%r434, %r432, %r433;
	xor.b32  	%r435, %r434, %r991;
	xor.b32  	%r1014, %r435, %r431;
	add.s32 	%r1117, %r1010, 1449748;
	add.s32 	%r436, %r1014, %r1010;
	cvt.u16.u32 	%rs35, %r436;
	and.b16  	%rs36, %rs35, 1;
	st.shared.u8 	[%r415+3], %rs36;
	add.s32 	%r1009, %r1009, 4;
	setp.eq.s32 	%p13, %r1009, %r986;
	mov.u32 	%r1010, %r1117;
	mov.u32 	%r1011, %r1115;
	mov.u32 	%r1114, %r990;
	mov.u32 	%r1113, %r991;
	mov.u32 	%r1015, %r1068;
	@%p13 bra 	$L__BB0_11;
	bra.uni 	$L__BB0_10;
$L__BB0_11:
	setp.eq.s32 	%p14, %r19, 0;
	mov.u32 	%r1112, %r1014;
	mov.u32 	%r1113, %r991;
	mov.u32 	%r1114, %r990;
	@%p14 bra 	$L__BB0_16;
	setp.eq.s32 	%p15, %r19, 1;
	mov.u32 	%r998, %r1068;
	mov.u32 	%r999, %r1115;
	mov.u32 	%r1000, %r990;
	mov.u32 	%r1001, %r991;
	mov.u32 	%r1002, %r1014;
	@%p15 bra 	$L__BB0_14;
	shr.u32 	%r438, %r1068, 2;
	xor.b32  	%r439, %r438, %r1068;
	shl.b32 	%r440, %r1014, 4;
	shl.b32 	%r441, %r439, 1;
	xor.b32  	%r442, %r440, %r441;
	xor.b32  	%r443, %r442, %r1014;
	xor.b32  	%r1113, %r443, %r439;
	not.b32 	%r444, %r1117;
	add.s32 	%r445, %r1113, %r444;
	cvt.u16.u32 	%rs37, %r445;
	and.b16  	%rs38, %rs37, 1;
	add.s32 	%r446, %r18, %r986;
	st.shared.u8 	[%r446], %rs38;
	shr.u32 	%r447, %r1115, 2;
	xor.b32  	%r448, %r447, %r1115;
	shl.b32 	%r449, %r1113, 4;
	shl.b32 	%r450, %r448, 1;
	xor.b32  	%r451, %r449, %r450;
	xor.b32  	%r452, %r451, %r1113;
	xor.b32  	%r1112, %r452, %r448;
	add.s32 	%r453, %r1112, %r1117;
	cvt.u16.u32 	%rs39, %r453;
	and.b16  	%rs40, %rs39, 1;
	st.shared.u8 	[%r446+1], %rs40;
	add.s32 	%r1117, %r1117, 724874;
	add.s32 	%r986, %r986, 2;
	mov.u32 	%r998, %r990;
	mov.u32 	%r999, %r991;
	mov.u32 	%r1000, %r1014;
	mov.u32 	%r1001, %r1113;
	mov.u32 	%r1002, %r1112;
$L__BB0_14:
	and.b32  	%r454, %r373, 1;
	setp.eq.b32 	%p16, %r454, 1;
	not.pred 	%p17, %p16;
	mov.u32 	%r1114, %r1014;
	mov.u32 	%r1115, %r991;
	mov.u32 	%r1068, %r990;
	@%p17 bra 	$L__BB0_16;
	shr.u32 	%r455, %r998, 2;
	xor.b32  	%r456, %r455, %r998;
	shl.b32 	%r457, %r1002, 4;
	shl.b32 	%r458, %r456, 1;
	xor.b32  	%r459, %r457, %r458;
	xor.b32  	%r460, %r459, %r1002;
	xor.b32  	%r1112, %r460, %r456;
	add.s32 	%r1117, %r1117, 362437;
	add.s32 	%r461, %r1112, %r1117;
	cvt.u16.u32 	%rs41, %r461;
	and.b16  	%rs42, %rs41, 1;
	add.s32 	%r462, %r18, %r986;
	st.shared.u8 	[%r462], %rs42;
	mov.u32 	%r1113, %r1002;
	mov.u32 	%r1114, %r1001;
	mov.u32 	%r1115, %r1000;
	mov.u32 	%r1068, %r999;
$L__BB0_16:
	shl.b32 	%r464, %r1153, 2;
	mov.u32 	%r465, _ZZ6kernelPiS_iiPcS_P17curandStateXORWOWE7fitness;
	add.s32 	%r56, %r465, %r464;
	mov.u32 	%r466, _ZZ6kernelPiS_iiPcS_P17curandStateXORWOWE3pos;
	add.s32 	%r57, %r466, %r464;
	mul.lo.s32 	%r467, %r1153, 300;
	mov.u32 	%r468, _ZZ6kernelPiS_iiPcS_P17curandStateXORWOWE14new_population;
	add.s32 	%r58, %r468, %r467;
	add.s32 	%r59, %r373, -1;
	and.b32  	%r60, %r373, 7;
	and.b32  	%r61, %r373, 3;
	add.s32 	%r62, %r61, -1;
	and.b32  	%r63, %r373, 15;
	and.b32  	%r64, %r373, 2147483640;
	and.b32  	%r65, %r373, 1;
	xor.b32  	%r469, %r464, 4;
	add.s32 	%r66, %r465, %r469;
	add.s32 	%r67, %r466, %r469;
	xor.b32  	%r470, %r464, 8;
	add.s32 	%r68, %r465, %r470;
	add.s32 	%r69, %r466, %r470;
	xor.b32  	%r471, %r1153, 4;
	setp.gt.u32 	%p18, %r471, %r1153;
	xor.b32  	%r472, %r464, 16;
	add.s32 	%r70, %r465, %r472;
	add.s32 	%r71, %r466, %r472;
	and.b32  	%r473, %r1153, 16;
	setp.eq.s32 	%p19, %r473, 0;
	xor.b32  	%r474, %r1153, 8;
	setp.gt.u32 	%p20, %r474, %r1153;
	xor.b32  	%r475, %r464, 32;
	add.s32 	%r72, %r465, %r475;
	add.s32 	%r73, %r466, %r475;
	and.pred  	%p1, %p19, %p18;
	xor.b32  	%r476, %r1153, 16;
	setp.gt.u32 	%p21, %r476, %r1153;
	xor.b32  	%r477, %r464, 64;
	add.s32 	%r74, %r465, %r477;
	add.s32 	%r75, %r466, %r477;
	and.b32  	%r478, %r1153, 64;
	setp.eq.s32 	%p22, %r478, 0;
	xor.b32  	%r479, %r1153, 32;
	setp.gt.u32 	%p23, %r479, %r1153;
	and.pred  	%p2, %p22, %p23;
	xor.b32  	%r480, %r464, 128;
	add.s32 	%r76, %r465, %r480;
	and.pred  	%p3, %p22, %p21;
	and.pred  	%p4, %p22, %p20;
	and.pred  	%p5, %p22, %p18;
	and.b32  	%r77, %r373, 2147483632;
	neg.s32 	%r1125, %r64;
	add.s32 	%r482, %r467, %r402;
	add.s32 	%r1123, %r482, 3;
	mov.b32 	%r1016, 0;
	not.pred 	%p68, %p1;
	not.pred 	%p106, %p2;
	not.pred 	%p109, %p3;
	not.pred 	%p112, %p4;
	not.pred 	%p115, %p5;
$L__BB0_17:
	mov.u32 	%r1074, %r1112;
	mov.u32 	%r1075, %r1113;
	mov.u32 	%r97, %r1114;
	setp.lt.s32 	%p24, %r373, 1;
	mov.b32 	%r1044, 0;
	mov.u32 	%r1045, %r1044;
	@%p24 bra 	$L__BB0_29;
	setp.lt.u32 	%p25, %r59, 7;
	mov.b32 	%r1036, 0;
	mov.u32 	%r1045, %r1036;
	mov.u32 	%r1044, %r1036;
	@%p25 bra 	$L__BB0_21;
	mov.u32 	%r489, _ZZ6kernelPiS_iiPcS_P17curandStateXORWOWE6values;
	add.s32 	%r1025, %r489, 16;
	mov.u32 	%r490, _ZZ6kernelPiS_iiPcS_P17curandStateXORWOWE7weights;
	add.s32 	%r1023, %r490, 16;
	mov.b32 	%r1045, 0;
	mov.u32 	%r1024, %r1123;
	mov.u32 	%r1026, %r1125;
	mov.u32 	%r1044, %r1045;
$L__BB0_20:
	.pragma "nounroll";
	ld.shared.u32 	%r491, [%r1025+-16];
	ld.shared.s8 	%r492, [%r1024+-3];
	mad.lo.s32 	%r493, %r491, %r492, %r1044;
	ld.shared.u32 	%r494, [%r1023+-16];
	mad.lo.s32 	%r495, %r494, %r492, %r1045;
	ld.shared.u32 	%r496, [%r1025+-12];
	ld.shared.s8 	%r497, [%r1024+-2];
	mad.lo.s32 	%r498, %r496, %r497, %r493;
	ld.shared.u32 	%r499, [%r1023+-12];
	mad.lo.s32 	%r500, %r499, %r497, %r495;
	ld.shared.u32 	%r501, [%r1025+-8];
	ld.shared.s8 	%r502, [%r1024+-1];
	mad.lo.s32 	%r503, %r501, %r502, %r498;
	ld.shared.u32 	%r504, [%r1023+-8];
	mad.lo.s32 	%r505, %r504, %r502, %r500;
	ld.shared.u32 	%r506, [%r1025+-4];
	ld.shared.s8 	%r507, [%r1024];
	mad.lo.s32 	%r508, %r506, %r507, %r503;
	ld.shared.u32 	%r509, [%r1023+-4];
	mad.lo.s32 	%r510, %r509, %r507, %r505;
	ld.shared.u32 	%r511, [%r1025];
	ld.shared.s8 	%r512, [%r1024+1];
	mad.lo.s32 	%r513, %r511, %r512, %r508;
	ld.shared.u32 	%r514, [%r1023];
	mad.lo.s32 	%r515, %r514, %r512, %r510;
	ld.shared.u32 	%r516, [%r1025+4];
	ld.shared.s8 	%r517, [%r1024+2];
	mad.lo.s32 	%r518, %r516, %r517, %r513;
	ld.shared.u32 	%r519, [%r1023+4];
	mad.lo.s32 	%r520, %r519, %r517, %r515;
	ld.shared.u32 	%r521, [%r1025+8];
	ld.shared.s8 	%r522, [%r1024+3];
	mad.lo.s32 	%r523, %r521, %r522, %r518;
	ld.shared.u32 	%r524, [%r1023+8];
	mad.lo.s32 	%r525, %r524, %r522, %r520;
	ld.shared.u32 	%r526, [%r1025+12];
	ld.shared.s8 	%r527, [%r1024+4];
	mad.lo.s32 	%r1044, %r526, %r527, %r523;
	ld.shared.u32 	%r528, [%r1023+12];
	mad.lo.s32 	%r1045, %r528, %r527, %r525;
	add.s32 	%r1026, %r1026, 8;
	add.s32 	%r1025, %r1025, 32;
	add.s32 	%r1024, %r1024, 8;
	add.s32 	%r1023, %r1023, 32;
	setp.ne.s32 	%p26, %r1026, 0;
	mov.u32 	%r1036, %r64;
	@%p26 bra 	$L__BB0_20;
$L__BB0_21:
	setp.eq.s32 	%p27, %r60, 0;
	@%p27 bra 	$L__BB0_29;
	add.s32 	%r530, %r60, -1;
	setp.lt.u32 	%p28, %r530, 3;
	@%p28 bra 	$L__BB0_24;
	shl.b32 	%r531, %r1036, 2;
	mov.u32 	%r532, _ZZ6kernelPiS_iiPcS_P17curandStateXORWOWE6values;
	add.s32 	%r533, %r532, %r531;
	ld.shared.u32 	%r534, [%r533];
	add.s32 	%r535, %r18, %r1036;
	ld.shared.s8 	%r536, [%r535];
	mad.lo.s32 	%r537, %r534, %r536, %r1044;
	mov.u32 	%r538, _ZZ6kernelPiS_iiPcS_P17curandStateXORWOWE7weights;
	add.s32 	%r539, %r538, %r531;
	ld.shared.u32 	%r540, [%r539];
	mad.lo.s32 	%r541, %r540, %r536, %r1045;
	ld.shared.u32 	%r542, [%r533+4];
	ld.shared.s8 	%r543, [%r535+1];
	mad.lo.s32 	%r544, %r542, %r543, %r537;
	ld.shared.u32 	%r545, [%r539+4];
	mad.lo.s32 	%r546, %r545, %r543, %r541;
	ld.shared.u32 	%r547, [%r533+8];
	ld.shared.s8 	%r548, [%r535+2];
	mad.lo.s32 	%r549, %r547, %r548, %r544;
	ld.shared.u32 	%r550, [%r539+8];
	mad.lo.s32 	%r551, %r550, %r548, %r546;
	ld.shared.u32 	%r552, [%r533+12];
	ld.shared.s8 	%r553, [%r535+3];
	mad.lo.s32 	%r1044, %r552, %r553, %r549;
	ld.shared.u32 	%r554, [%r539+12];
	mad.lo.s32 	%r1045, %r554, %r553, %r551;
	add.s32 	%r1036, %r1036, 4;
$L__BB0_24:
	setp.eq.s32 	%p29, %r61, 0;
	@%p29 bra 	$L__BB0_29;
	setp.eq.s32 	%p30, %r62, 0;
	@%p30 bra 	$L__BB0_27;
	shl.b32 	%r556, %r1036, 2;
	mov.u32 	%r557, _ZZ6kernelPiS_iiPcS_P17curandStateXORWOWE6values;
	add.s32 	%r558, %r557, %r556;
	ld.shared.u32 	%r559, [%r558];
	add.s32 	%r560, %r18, %r1036;
	ld.shared.s8 	%r561, [%r560];
	mad.lo.s32 	%r562, %r559, %r561, %r1044;
	mov.u32 	%r563, _ZZ6kernelPiS_iiPcS_P17curandStateXORWOWE7weights;
	add.s32 	%r564, %r563, %r556;
	ld.shared.u32 	%r565, [%r564];
	mad.lo.s32 	%r566, %r565, %r561, %r1045;
	ld.shared.u32 	%r567, [%r558+4];
	ld.shared.s8 	%r568, [%r560+1];
	mad.lo.s32 	%r1044, %r567, %r568, %r562;
	ld.shared.u32 	%r569, [%r564+4];
	mad.lo.s32 	%r1045, %r569, %r568, %r566;
	add.s32 	%r1036, %r1036, 2;
$L__BB0_27:
	setp.eq.s32 	%p31, %r65, 0;
	@%p31 bra 	$L__BB0_29;
	shl.b32 	%r570, %r1036, 2;
	mov.u32 	%r571, _ZZ6kernelPiS_iiPcS_P17curandStateXORWOWE6values;
	add.s32 	%r572, %r571, %r570;
	ld.shared.u32 	%r573, [%r572];
	add.s32 	%r574, %r18, %r1036;
	ld.shared.s8 	%r575, [%r574];
	mad.lo.s32 	%r1044, %r573, %r575, %r1044;
	mov.u32 	%r576, _ZZ6kernelPiS_iiPcS_P17curandStateXORWOWE7weights;
	add.s32 	%r577, %r576, %r570;
	ld.shared.u32 	%r578, [%r577];
	mad.lo.s32 	%r1045, %r578, %r575, %r1045;
$L__BB0_29:
	setp.gt.s32 	%p32, %r1045, %r374;
	selp.b32 	%r137, 0, %r1044, %p32;
	st.shared.u32 	[%r56], %r137;
	st.shared.u32 	[%r57], %r1153;
	shr.u32 	%r579, %r1153, 1;
	and.b32  	%r580, %r579, 1;
	setp.eq.b32 	%p33, %r580, 1;
	xor.b32  	%r581, %r1153, 1;
	setp.le.u32 	%p34, %r581, %r1153;
	or.pred  	%p35, %p33, %p34;
	@%p35 bra 	$L__BB0_34;
	ld.shared.u32 	%r138, [%r66];
	setp.ge.s32 	%p36, %r137, %r138;
	@%p36 bra 	$L__BB0_32;
	st.shared.u32 	[%r56], %r138;
	st.shared.u32 	[%r66], %r137;
	ld.shared.u32 	%r583, [%r67];
	st.shared.u32 	[%r57], %r583;
	st.shared.u32 	[%r67], %r1153;
	bra.uni 	$L__BB0_34;
$L__BB0_32:
	setp.le.s32 	%p37, %r137, %r138;
	@%p37 bra 	$L__BB0_34;
	st.shared.u32 	[%r56], %r138;
	st.shared.u32 	[%r66], %r137;
	ld.shared.u32 	%r582, [%r67];
	st.shared.u32 	[%r57], %r582;
	st.shared.u32 	[%r67], %r1153;
$L__BB0_34:
	bar.sync 	0;
	shr.u32 	%r584, %r1153, 2;
	and.b32  	%r585, %r584, 1;
	setp.eq.b32 	%p38, %r585, 1;
	xor.b32  	%r586, %r1153, 2;
	setp.le.u32 	%p39, %r586, %r1153;
	or.pred  	%p40, %p38, %p39;
	@%p40 bra 	$L__BB0_39;
	ld.shared.u32 	%r139, [%r56];
	ld.shared.u32 	%r140, [%r68];
	setp.lt.s32 	%p41, %r139, %r140;
	@%p41 bra 	$L__BB0_38;
	setp.le.s32 	%p42, %r139, %r140;
	@%p42 bra 	$L__BB0_39;
	st.shared.u32 	[%r56], %r140;
	st.shared.u32 	[%r68], %r139;
	ld.shared.u32 	%r587, [%r57];
	ld.shared.u32 	%r588, [%r69];
	st.shared.u32 	[%r57], %r588;
	st.shared.u32 	[%r69], %r587;
	bra.uni 	$L__BB0_39;
$L__BB0_38:
	st.shared.u32 	[%r56], %r140;
	st.shared.u32 	[%r68], %r139;
	ld.shared.u32 	%r589, [%r57];
	ld.shared.u32 	%r590, [%r69];
	st.shared.u32 	[%r57], %r590;
	st.shared.u32 	[%r69], %r589;
$L__BB0_39:
	bar.sync 	0;
	shr.u32 	%r591, %r1153, 2;
	and.b32  	%r592, %r591, 1;
	setp.eq.b32 	%p43, %r592, 1;
	xor.b32  	%r593, %r1153, 1;
	setp.le.u32 	%p44, %r593, %r1153;
	or.pred  	%p45, %p43, %p44;
	@%p45 bra 	$L__BB0_44;
	ld.shared.u32 	%r141, [%r56];
	ld.shared.u32 	%r142, [%r66];
	setp.lt.s32 	%p46, %r141, %r142;
	@%p46 bra 	$L__BB0_43;
	setp.le.s32 	%p47, %r141, %r142;
	@%p47 bra 	$L__BB0_44;
	st.shared.u32 	[%r56], %r142;
	st.shared.u32 	[%r66], %r141;
	ld.shared.u32 	%r594, [%r57];
	ld.shared.u32 	%r595, [%r67];
	st.shared.u32 	[%r57], %r595;
	st.shared.u32 	[%r67], %r594;
	bra.uni 	$L__BB0_44;
$L__BB0_43:
	st.shared.u32 	[%r56], %r142;
	st.shared.u32 	[%r66], %r141;
	ld.shared.u32 	%r596, [%r57];
	ld.shared.u32 	%r597, [%r67];
	st.shared.u32 	[%r57], %r597;
	st.shared.u32 	[%r67], %r596;
$L__BB0_44:
	bar.sync 	0;
	shr.u32 	%r598, %r1153, 3;
	and.b32  	%r599, %r598, 1;
	setp.eq.b32 	%p48, %r599, 1;
	xor.b32  	%r600, %r1153, 4;
	setp.le.u32 	%p49, %r600, %r1153;
	or.pred  	%p50, %p48, %p49;
	@%p50 bra 	$L__BB0_49;
	ld.shared.u32 	%r143, [%r56];
	ld.shared.u32 	%r144, [%r70];
	setp.lt.s32 	%p51, %r143, %r144;
	@%p51 bra 	$L__BB0_48;
	setp.le.s32 	%p52, %r143, %r144;
	@%p52 bra 	$L__BB0_49;
	st.shared.u32 	[%r56], %r144;
	st.shared.u32 	[%r70], %r143;
	ld.shared.u32 	%r601, [%r57];
	ld.shared.u32 	%r602, [%r71];
	st.shared.u32 	[%r57], %r602;
	st.shared.u32 	[%r71], %r601;
	bra.uni 	$L__BB0_49;
$L__BB0_48:
	st.shared.u32 	[%r56], %r144;
	st.shared.u32 	[%r70], %r143;
	ld.shared.u32 	%r603, [%r57];
	ld.shared.u32 	%r604, [%r71];
	st.shared.u32 	[%r57], %r604;
	st.shared.u32 	[%r71], %r603;
$L__BB0_49:
	bar.sync 	0;
	shr.u32 	%r605, %r1153, 3;
	and.b32  	%r606, %r605, 1;
	setp.eq.b32 	%p53, %r606, 1;
	xor.b32  	%r607, %r1153, 2;
	setp.le.u32 	%p54, %r607, %r1153;
	or.pred  	%p55, %p53, %p54;
	@%p55 bra 	$L__BB0_54;
	ld.shared.u32 	%r145, [%r56];
	ld.shared.u32 	%r146, [%r68];
	setp.lt.s32 	%p56, %r145, %r146;
	@%p56 bra 	$L__BB0_53;
	setp.le.s32 	%p57, %r145, %r146;
	@%p57 bra 	$L__BB0_54;
	st.shared.u32 	[%r56], %r146;
	st.shared.u32 	[%r68], %r145;
	ld.shared.u32 	%r608, [%r57];
	ld.shared.u32 	%r609, [%r69];
	st.shared.u32 	[%r57], %r609;
	st.shared.u32 	[%r69], %r608;
	bra.uni 	$L__BB0_54;
$L__BB0_53:
	st.shared.u32 	[%r56], %r146;
	st.shared.u32 	[%r68], %r145;
	ld.shared.u32 	%r610, [%r57];
	ld.shared.u32 	%r611, [%r69];
	st.shared.u32 	[%r57], %r611;
	st.shared.u32 	[%r69], %r610;
$L__BB0_54:
	bar.sync 	0;
	shr.u32 	%r612, %r1153, 3;
	and.b32  	%r613, %r612, 1;
	setp.eq.b32 	%p58, %r613, 1;
	xor.b32  	%r614, %r1153, 1;
	setp.le.u32 	%p59, %r614, %r1153;
	or.pred  	%p60, %p58, %p59;
	@%p60 bra 	$L__BB0_59;
	ld.shared.u32 	%r147, [%r56];
	ld.shared.u32 	%r148, [%r66];
	setp.lt.s32 	%p61, %r147, %r148;
	@%p61 bra 	$L__BB0_58;
	setp.le.s32 	%p62, %r147, %r148;
	@%p62 bra 	$L__BB0_59;
	st.shared.u32 	[%r56], %r148;
	st.shared.u32 	[%r66], %r147;
	ld.shared.u32 	%r615, [%r57];
	ld.shared.u32 	%r616, [%r67];
	st.shared.u32 	[%r57], %r616;
	st.shared.u32 	[%r67], %r615;
	bra.uni 	$L__BB0_59;
$L__BB0_58:
	st.shared.u32 	[%r56], %r148;
	st.shared.u32 	[%r66], %r147;
	ld.shared.u32 	%r617, [%r57];
	ld.shared.u32 	%r618, [%r67];
	st.shared.u32 	[%r57], %r618;
	st.shared.u32 	[%r67], %r617;
$L__BB0_59:
	bar.sync 	0;
	shr.u32 	%r619, %r1153, 4;
	and.b32  	%r620, %r619, 1;
	setp.eq.b32 	%p63, %r620, 1;
	xor.b32  	%r621, %r1153, 8;
	setp.le.u32 	%p64, %r621, %r1153;
	or.pred  	%p65, %p63, %p64;
	@%p65 bra 	$L__BB0_64;
	ld.shared.u32 	%r149, [%r56];
	ld.shared.u32 	%r150, [%r72];
	setp.lt.s32 	%p66, %r149, %r150;
	@%p66 bra 	$L__BB0_63;
	setp.le.s32 	%p67, %r149, %r150;
	@%p67 bra 	$L__BB0_64;
	st.shared.u32 	[%r56], %r150;
	st.shared.u32 	[%r72], %r149;
	ld.shared.u32 	%r622, [%r57];
	ld.shared.u32 	%r623, [%r73];
	st.shared.u32 	[%r57], %r623;
	st.shared.u32 	[%r73], %r622;
	bra.uni 	$L__BB0_64;
$L__BB0_63:
	st.shared.u32 	[%r56], %r150;
	st.shared.u32 	[%r72], %r149;
	ld.shared.u32 	%r624, [%r57];
	ld.shared.u32 	%r625, [%r73];
	st.shared.u32 	[%r57], %r625;
	st.shared.u32 	[%r73], %r624;
$L__BB0_64:
	bar.sync 	0;
	@%p68 bra 	$L__BB0_69;
	ld.shared.u32 	%r151, [%r56];
	ld.shared.u32 	%r152, [%r70];
	setp.lt.s32 	%p69, %r151, %r152;
	@%p69 bra 	$L__BB0_68;
	setp.le.s32 	%p70, %r151, %r152;
	@%p70 bra 	$L__BB0_69;
	st.shared.u32 	[%r56], %r152;
	st.shared.u32 	[%r70], %r151;
	ld.shared.u32 	%r626, [%r57];
	ld.shared.u32 	%r627, [%r71];
	st.shared.u32 	[%r57], %r627;
	st.shared.u32 	[%r71], %r626;
	bra.uni 	$L__BB0_69;
$L__BB0_68:
	st.shared.u32 	[%r56], %r152;
	st.shared.u32 	[%r70], %r151;
	ld.shared.u32 	%r628, [%r57];
	ld.shared.u32 	%r629, [%r71];
	st.shared.u32 	[%r57], %r629;
	st.shared.u32 	[%r71], %r628;
$L__BB0_69:
	bar.sync 	0;
	shr.u32 	%r630, %r1153, 4;
	and.b32  	%r631, %r630, 1;
	setp.eq.b32 	%p71, %r631, 1;
	xor.b32  	%r632, %r1153, 2;
	setp.le.u32 	%p72, %r632, %r1153;
	or.pred  	%p73, %p71, %p72;
	@%p73 bra 	$L__BB0_74;
	ld.shared.u32 	%r153, [%r56];
	ld.shared.u32 	%r154, [%r68];
	setp.lt.s32 	%p74, %r153, %r154;
	@%p74 bra 	$L__BB0_73;
	setp.le.s32 	%p75, %r153, %r154;
	@%p75 bra 	$L__BB0_74;
	st.shared.u32 	[%r56], %r154;
	st.shared.u32 	[%r68], %r153;
	ld.shared.u32 	%r633, [%r57];
	ld.shared.u32 	%r634, [%r69];
	st.shared.u32 	[%r57], %r634;
	st.shared.u32 	[%r69], %r633;
	bra.uni 	$L__BB0_74;
$L__BB0_73:
	st.shared.u32 	[%r56], %r154;
	st.shared.u32 	[%r68], %r153;
	ld.shared.u32 	%r635, [%r57];
	ld.shared.u32 	%r636, [%r69];
	st.shared.u32 	[%r57], %r636;
	st.shared.u32 	[%r69], %r635;
$L__BB0_74:
	bar.sync 	0;
	shr.u32 	%r637, %r1153, 4;
	and.b32  	%r638, %r637, 1;
	setp.eq.b32 	%p76, %r638, 1;
	xor.b32  	%r639, %r1153, 1;
	setp.le.u32 	%p77, %r639, %r1153;
	or.pred  	%p78, %p76, %p77;
	@%p78 bra 	$L__BB0_79;
	ld.shared.u32 	%r155, [%r56];
	ld.shared.u32 	%r156, [%r66];
	setp.lt.s32 	%p79, %r155, %r156;
	@%p79 bra 	$L__BB0_78;
	setp.le.s32 	%p80, %r155, %r156;
	@%p80 bra 	$L__BB0_79;
	st.shared.u32 	[%r56], %r156;
	st.shared.u32 	[%r66], %r155;
	ld.shared.u32 	%r640, [%r57];
	ld.shared.u32 	%r641, [%r67];
	st.shared.u32 	[%r57], %r641;
	st.shared.u32 	[%r67], %r640;
	bra.uni 	$L__BB0_79;
$L__BB0_78:
	st.shared.u32 	[%r56], %r156;
	st.shared.u32 	[%r66], %r155;
	ld.shared.u32 	%r642, [%r57];
	ld.shared.u32 	%r643, [%r67];
	st.shared.u32 	[%r57], %r643;
	st.shared.u32 	[%r67], %r642;
$L__BB0_79:
	bar.sync 	0;
	shr.u32 	%r644, %r1153, 5;
	and.b32  	%r645, %r644, 1;
	setp.eq.b32 	%p81, %r645, 1;
	xor.b32  	%r646, %r1153, 16;
	setp.le.u32 	%p82, %r646, %r1153;
	or.pred  	%p83, %p81, %p82;
	@%p83 bra 	$L__BB0_84;
	ld.shared.u32 	%r157, [%r56];
	ld.shared.u32 	%r158, [%r74];
	setp.lt.s32 	%p84, %r157, %r158;
	@%p84 bra 	$L__BB0_83;
	setp.le.s32 	%p85, %r157, %r158;
	@%p85 bra 	$L__BB0_84;
	st.shared.u32 	[%r56], %r158;
	st.shared.u32 	[%r74], %r157;
	ld.shared.u32 	%r647, [%r57];
	ld.shared.u32 	%r648, [%r75];
	st.shared.u32 	[%r57], %r648;
	st.shared.u32 	[%r75], %r647;
	bra.uni 	$L__BB0_84;
$L__BB0_83:
	st.shared.u32 	[%r56], %r158;
	st.shared.u32 	[%r74], %r157;
	ld.shared.u32 	%r649, [%r57];
	ld.shared.u32 	%r650, [%r75];
	st.shared.u32 	[%r57], %r650;
	st.shared.u32 	[%r75], %r649;
$L__BB0_84:
	bar.sync 	0;
	shr.u32 	%r651, %r1153, 5;
	and.b32  	%r652, %r651, 1;
	setp.eq.b32 	%p86, %r652, 1;
	xor.b32  	%r653, %r1153, 8;
	setp.le.u32 	%p87, %r653, %r1153;
	or.pred  	%p88, %p86, %p87;
	@%p88 bra 	$L__BB0_89;
	ld.shared.u32 	%r159, [%r56];
	ld.shared.u32 	%r160, [%r72];
	setp.lt.s32 	%p89, %r159, %r160;
	@%p89 bra 	$L__BB0_88;
	setp.le.s32 	%p90, %r159, %r160;
	@%p90 bra 	$L__BB0_89;
	st.shared.u32 	[%r56], %r160;
	st.shared.u32 	[%r72], %r159;
	ld.shared.u32 	%r654, [%r57];
	ld.shared.u32 	%r655, [%r73];
	st.shared.u32 	[%r57], %r655;
	st.shared.u32 	[%r73], %r654;
	bra.uni 	$L__BB0_89;
$L__BB0_88:
	st.shared.u32 	[%r56], %r160;
	st.shared.u32 	[%r72], %r159;
	ld.shared.u32 	%r656, [%r57];
	ld.shared.u32 	%r657, [%r73];
	st.shared.u32 	[%r57], %r657;
	st.shared.u32 	[%r73], %r656;
$L__BB0_89:
	bar.sync 	0;
	shr.u32 	%r658, %r1153, 5;
	and.b32  	%r659, %r658, 1;
	setp.eq.b32 	%p91, %r659, 1;
	xor.b32  	%r660, %r1153, 4;
	setp.le.u32 	%p92, %r660, %r1153;
	or.pred  	%p93, %p91, %p92;
	@%p93 bra 	$L__BB0_94;
	ld.shared.u32 	%r161, [%r56];
	ld.shared.u32 	%r162, [%r70];
	setp.lt.s32 	%p94, %r161, %r162;
	@%p94 bra 	$L__BB0_93;
	setp.le.s32 	%p95, %r161, %r162;
	@%p95 bra 	$L__BB0_94;
	st.shared.u32 	[%r56], %r162;
	st.shared.u32 	[%r70], %r161;
	ld.shared.u32 	%r661, [%r57];
	ld.shared.u32 	%r662, [%r71];
	st.shared.u32 	[%r57], %r662;
	st.shared.u32 	[%r71], %r661;
	bra.uni 	$L__BB0_94;
$L__BB0_93:
	st.shared.u32 	[%r56], %r162;
	st.shared.u32 	[%r70], %r161;
	ld.shared.u32 	%r663, [%r57];
	ld.shared.u32 	%r664, [%r71];
	st.shared.u32 	[%r57], %r664;
	st.shared.u32 	[%r71], %r663;
$L__BB0_94:
	bar.sync 	0;
	shr.u32 	%r665, %r1153, 5;
	and.b32  	%r666, %r665, 1;
	setp.eq.b32 	%p96, %r666, 1;
	xor.b32  	%r667, %r1153, 2;
	setp.le.u32 	%p97, %r667, %r1153;
	or.pred  	%p98, %p96, %p97;
	@%p98 bra 	$L__BB0_99;
	ld.shared.u32 	%r163, [%r56];
	ld.shared.u32 	%r164, [%r68];
	setp.lt.s32 	%p99, %r163, %r164;
	@%p99 bra 	$L__BB0_98;
	setp.le.s32 	%p100, %r163, %r164;
	@%p100 bra 	$L__BB0_99;
	st.shared.u32 	[%r56], %r164;
	st.shared.u32 	[%r68], %r163;
	ld.shared.u32 	%r668, [%r57];
	ld.shared.u32 	%r669, [%r69];
	st.shared.u32 	[%r57], %r669;
	st.shared.u32 	[%r69], %r668;
	bra.uni 	$L__BB0_99;
$L__BB0_98:
	st.shared.u32 	[%r56], %r164;
	st.shared.u32 	[%r68], %r163;
	ld.shared.u32 	%r670, [%r57];
	ld.shared.u32 	%r671, [%r69];
	st.shared.u32 	[%r57], %r671;
	st.shared.u32 	[%r69], %r670;
$L__BB0_99:
	bar.sync 	0;
	shr.u32 	%r672, %r1153, 5;
	and.b32  	%r673, %r672, 1;
	setp.eq.b32 	%p101, %r673, 1;
	xor.b32  	%r674, %r1153, 1;
	setp.le.u32 	%p102, %r674, %r1153;
	or.pred  	%p103, %p101, %p102;
	@%p103 bra 	$L__BB0_104;
	ld.shared.u32 	%r165, [%r56];
	ld.shared.u32 	%r166, [%r66];
	setp.lt.s32 	%p104, %r165, %r166;
	@%p104 bra 	$L__BB0_103;
	setp.le.s32 	%p105, %r165, %r166;
	@%p105 bra 	$L__BB0_104;
	st.shared.u32 	[%r56], %r166;
	st.shared.u32 	[%r66], %r165;
	ld.shared.u32 	%r675, [%r57];
	ld.shared.u32 	%r676, [%r67];
	st.shared.u32 	[%r57], %r676;
	st.shared.u32 	[%r67], %r675;
	bra.uni 	$L__BB0_104;
$L__BB0_103:
	st.shared.u32 	[%r56], %r166;
	st.shared.u32 	[%r66], %r165;
	ld.shared.u32 	%r677, [%r57];
	ld.shared.u32 	%r678, [%r67];
	st.shared.u32 	[%r57], %r678;
	st.shared.u32 	[%r67], %r677;
$L__BB0_104:
	bar.sync 	0;
	@%p106 bra 	$L__BB0_109;
	shl.b32 	%r679, %r1153, 2;
	xor.b32  	%r680, %r679, 128;
	mov.u32 	%r681, _ZZ6kernelPiS_iiPcS_P17curandStateXORWOWE3pos;
	add.s32 	%r167, %r681, %r680;
	ld.shared.u32 	%r168, [%r56];
	ld.shared.u32 	%r169, [%r76];
	setp.lt.s32 	%p107, %r168, %r169;
	@%p107 bra 	$L__BB0_108;
	setp.le.s32 	%p108, %r168, %r169;
	@%p108 bra 	$L__BB0_109;
	st.shared.u32 	[%r56], %r169;
	st.shared.u32 	[%r76], %r168;
	ld.shared.u32 	%r682, [%r57];
	ld.shared.u32 	%r683, [%r167];
	st.shared.u32 	[%r57], %r683;
	st.shared.u32 	[%r167], %r682;
	bra.uni 	$L__BB0_109;
$L__BB0_108:
	st.shared.u32 	[%r56], %r169;
	st.shared.u32 	[%r76], %r168;
	ld.shared.u32 	%r684, [%r57];
	ld.shared.u32 	%r685, [%r167];
	st.shared.u32 	[%r57], %r685;
	st.shared.u32 	[%r167], %r684;
$L__BB0_109:
	bar.sync 	0;
	@%p109 bra 	$L__BB0_114;
	ld.shared.u32 	%r170, [%r56];
	ld.shared.u32 	%r171, [%r74];
	setp.lt.s32 	%p110, %r170, %r171;
	@%p110 bra 	$L__BB0_113;
	setp.le.s32 	%p111, %r170, %r171;
	@%p111 bra 	$L__BB0_114;
	st.shared.u32 	[%r56], %r171;
	st.shared.u32 	[%r74], %r170;
	ld.shared.u32 	%r686, [%r57];
	ld.shared.u32 	%r687, [%r75];
	st.shared.u32 	[%r57], %r687;
	st.shared.u32 	[%r75], %r686;
	bra.uni 	$L__BB0_114;
$L__BB0_113:
	st.shared.u32 	[%r56], %r171;
	st.shared.u32 	[%r74], %r170;
	ld.shared.u32 	%r688, [%r57];
	ld.shared.u32 	%r689, [%r75];
	st.shared.u32 	[%r57], %r689;
	st.shared.u32 	[%r75], %r688;
$L__BB0_114:
	bar.sync 	0;
	@%p112 bra 	$L__BB0_119;
	ld.shared.u32 	%r172, [%r56];
	ld.shared.u32 	%r173, [%r72];
	setp.lt.s32 	%p113, %r172, %r173;
	@%p113 bra 	$L__BB0_118;
	setp.le.s32 	%p114, %r172, %r173;
	@%p114 bra 	$L__BB0_119;
	st.shared.u32 	[%r56], %r173;
	st.shared.u32 	[%r72], %r172;
	ld.shared.u32 	%r690, [%r57];
	ld.shared.u32 	%r691, [%r73];
	st.shared.u32 	[%r57], %r691;
	st.shared.u32 	[%r73], %r690;
	bra.uni 	$L__BB0_119;
$L__BB0_118:
	st.shared.u32 	[%r56], %r173;
	st.shared.u32 	[%r72], %r172;
	ld.shared.u32 	%r692, [%r57];
	ld.shared.u32 	%r693, [%r73];
	st.shared.u32 	[%r57], %r693;
	st.shared.u32 	[%r73], %r692;
$L__BB0_119:
	bar.sync 	0;
	@%p115 bra 	$L__BB0_124;
	ld.shared.u32 	%r174, [%r56];
	ld.shared.u32 	%r175, [%r70];
	setp.lt.s32 	%p116, %r174, %r175;
	@%p116 bra 	$L__BB0_123;
	setp.le.s32 	%p117, %r174, %r175;
	@%p117 bra 	$L__BB0_124;
	st.shared.u32 	[%r56], %r175;
	st.shared.u32 	[%r70], %r174;
	ld.shared.u32 	%r694, [%r57];
	ld.shared.u32 	%r695, [%r71];
	st.shared.u32 	[%r57], %r695;
	st.shared.u32 	[%r71], %r694;
	bra.uni 	$L__BB0_124;
$L__BB0_123:
	st.shared.u32 	[%r56], %r175;
	st.shared.u32 	[%r70], %r174;
	ld.shared.u32 	%r696, [%r57];
	ld.shared.u32 	%r697, [%r71];
	st.shared.u32 	[%r57], %r697;
	st.shared.u32 	[%r71], %r696;
$L__BB0_124:
	bar.sync 	0;
	shr.u32 	%r698, %r1153, 6;
	and.b32  	%r699, %r698, 1;
	setp.eq.b32 	%p118, %r699, 1;
	xor.b32  	%r700, %r1153, 2;
	setp.le.u32 	%p119, %r700, %r1153;
	or.pred  	%p120, %p118, %p119;
	@%p120 bra 	$L__BB0_129;
	ld.shared.u32 	%r176, [%r56];
	ld.shared.u32 	%r177, [%r68];
	setp.lt.s32 	%p121, %r176, %r177;
	@%p121 bra 	$L__BB0_128;
	setp.le.s32 	%p122, %r176, %r177;
	@%p122 bra 	$L__BB0_129;
	st.shared.u32 	[%r56], %r177;
	st.shared.u32 	[%r68], %r176;
	ld.shared.u32 	%r701, [%r57];
	ld.shared.u32 	%r702, [%r69];
	st.shared.u32 	[%r57], %r702;
	st.shared.u32 	[%r69], %r701;
	bra.uni 	$L__BB0_129;
$L__BB0_128:
	st.shared.u32 	[%r56], %r177;
	st.shared.u32 	[%r68], %r176;
	ld.shared.u32 	%r703, [%r57];
	ld.shared.u32 	%r704, [%r69];
	st.shared.u32 	[%r57], %r704;
	st.shared.u32 	[%r69], %r703;
$L__BB0_129:
	bar.sync 	0;
	shr.u32 	%r705, %r1153, 6;
	and.b32  	%r706, %r705, 1;
	setp.eq.b32 	%p123, %r706, 1;
	xor.b32  	%r707, %r1153, 1;
	setp.le.u32 	%p124, %r707, %r1153;
	or.pred  	%p125, %p123, %p124;
	@%p125 bra 	$L__BB0_134;
	ld.shared.u32 	%r178, [%r56];
	ld.shared.u32 	%r179, [%r66];
	setp.lt.s32 	%p126, %r178, %r179;
	@%p126 bra 	$L__BB0_133;
	setp.le.s32 	%p127, %r178, %r179;
	@%p127 bra 	$L__BB0_134;
	st.shared.u32 	[%r56], %r179;
	st.shared.u32 	[%r66], %r178;
	ld.shared.u32 	%r708, [%r57];
	ld.shared.u32 	%r709, [%r67];
	st.shared.u32 	[%r57], %r709;
	st.shared.u32 	[%r67], %r708;
	bra.uni 	$L__BB0_134;
$L__BB0_133:
	st.shared.u32 	[%r56], %r179;
	st.shared.u32 	[%r66], %r178;
	ld.shared.u32 	%r710, [%r57];
	ld.shared.u32 	%r711, [%r67];
	st.shared.u32 	[%r57], %r711;
	st.shared.u32 	[%r67], %r710;
$L__BB0_134:
	setp.gt.u32 	%p128, %r1153, 5;
	bar.sync 	0;
	bar.sync 	0;
	@%p128 bra 	$L__BB0_149;
	setp.lt.s32 	%p149, %r373, 1;
	mov.u32 	%r1112, %r1074;
	mov.u32 	%r1113, %r1075;
	mov.u32 	%r1114, %r97;
	@%p149 bra 	$L__BB0_192;
	ld.shared.u32 	%r839, [%r57];
	mov.u32 	%r840, _ZZ6kernelPiS_iiPcS_P17curandStateXORWOWE10population;
	mad.lo.s32 	%r180, %r839, 300, %r840;
	setp.lt.u32 	%p150, %r59, 15;
	mov.b32 	%r1079, 0;
	@%p150 bra 	$L__BB0_139;
	mov.b32 	%r1046, 0;
$L__BB0_138:
	.pragma "nounroll";
	add.s32 	%r842, %r180, %r1046;
	ld.shared.u8 	%rs50, [%r842];
	add.s32 	%r843, %r58, %r1046;
	st.shared.u8 	[%r843], %rs50;
	ld.shared.u8 	%rs51, [%r842+1];
	st.shared.u8 	[%r843+1], %rs51;
	ld.shared.u8 	%rs52, [%r842+2];
	st.shared.u8 	[%r843+2], %rs52;
	ld.shared.u8 	%rs53, [%r842+3];
	st.shared.u8 	[%r843+3], %rs53;
	ld.shared.u8 	%rs54, [%r842+4];
	st.shared.u8 	[%r843+4], %rs54;
	ld.shared.u8 	%rs55, [%r842+5];
	st.shared.u8 	[%r843+5], %rs55;
	ld.shared.u8 	%rs56, [%r842+6];
	st.shared.u8 	[%r843+6], %rs56;
	ld.shared.u8 	%rs57, [%r842+7];
	st.shared.u8 	[%r843+7], %rs57;
	ld.shared.u8 	%rs58, [%r842+8];
	st.shared.u8 	[%r843+8], %rs58;
	ld.shared.u8 	%rs59, [%r842+9];
	st.shared.u8 	[%r843+9], %rs59;
	ld.shared.u8 	%rs60, [%r842+10];
	st.shared.u8 	[%r843+10], %rs60;
	ld.shared.u8 	%rs61, [%r842+11];
	st.shared.u8 	[%r843+11], %rs61;
	ld.shared.u8 	%rs62, [%r842+12];
	st.shared.u8 	[%r843+12], %rs62;
	ld.shared.u8 	%rs63, [%r842+13];
	st.shared.u8 	[%r843+13], %rs63;
	ld.shared.u8 	%rs64, [%r842+14];
	st.shared.u8 	[%r843+14], %rs64;
	ld.shared.u8 	%rs65, [%r842+15];
	st.shared.u8 	[%r843+15], %rs65;
	add.s32 	%r1046, %r1046, 16;
	setp.eq.s32 	%p151, %r1046, %r77;
	mov.u32 	%r1079, %r77;
	@%p151 bra 	$L__BB0_139;
	bra.uni 	$L__BB0_138;
$L__BB0_139:
	setp.eq.s32 	%p152, %r63, 0;
	mov.u32 	%r1112, %r1074;
	mov.u32 	%r1113, %r1075;
	mov.u32 	%r1114, %r97;
	@%p152 bra 	$L__BB0_192;
	add.s32 	%r844, %r63, -1;
	setp.lt.u32 	%p153, %r844, 7;
	@%p153 bra 	$L__BB0_142;
	add.s32 	%r845, %r180, %r1079;
	ld.shared.u8 	%rs66, [%r845];
	add.s32 	%r846, %r58, %r1079;
	st.shared.u8 	[%r846], %rs66;
	ld.shared.u8 	%rs67, [%r845+1];
	st.shared.u8 	[%r846+1], %rs67;
	ld.shared.u8 	%rs68, [%r845+2];
	st.shared.u8 	[%r846+2], %rs68;
	ld.shared.u8 	%rs69, [%r845+3];
	st.shared.u8 	[%r846+3], %rs69;
	ld.shared.u8 	%rs70, [%r845+4];
	st.shared.u8 	[%r846+4], %rs70;
	ld.shared.u8 	%rs71, [%r845+5];
	st.shared.u8 	[%r846+5], %rs71;
	ld.shared.u8 	%rs72, [%r845+6];
	st.shared.u8 	[%r846+6], %rs72;
	ld.shared.u8 	%rs73, [%r845+7];
	st.shared.u8 	[%r846+7], %rs73;
	add.s32 	%r1079, %r1079, 8;
$L__BB0_142:
	setp.eq.s32 	%p154, %r60, 0;
	mov.u32 	%r1112, %r1074;
	mov.u32 	%r1113, %r1075;
	mov.u32 	%r1114, %r97;
	@%p154 bra 	$L__BB0_192;
	add.s32 	%r847, %r60, -1;
	setp.lt.u32 	%p155, %r847, 3;
	@%p155 bra 	$L__BB0_145;
	add.s32 	%r848, %r180, %r1079;
	ld.shared.u8 	%rs74, [%r848];
	add.s32 	%r849, %r58, %r1079;
	st.shared.u8 	[%r849], %rs74;
	ld.shared.u8 	%rs75, [%r848+1];
	st.shared.u8 	[%r849+1], %rs75;
	ld.shared.u8 	%rs76, [%r848+2];
	st.shared.u8 	[%r849+2], %rs76;
	ld.shared.u8 	%rs77, [%r848+3];
	st.shared.u8 	[%r849+3], %rs77;
	add.s32 	%r1079, %r1079, 4;
$L__BB0_145:
	setp.eq.s32 	%p156, %r61, 0;
	mov.u32 	%r1112, %r1074;
	mov.u32 	%r1113, %r1075;
	mov.u32 	%r1114, %r97;
	@%p156 bra 	$L__BB0_192;
	setp.eq.s32 	%p157, %r61, 1;
	add.s32 	%r246, %r180, %r1079;
	ld.shared.u8 	%rs78, [%r246];
	add.s32 	%r247, %r58, %r1079;
	st.shared.u8 	[%r247], %rs78;
	mov.u32 	%r1112, %r1074;
	mov.u32 	%r1113, %r1075;
	mov.u32 	%r1114, %r97;
	@%p157 bra 	$L__BB0_192;
	setp.eq.s32 	%p158, %r61, 2;
	ld.shared.u8 	%rs79, [%r246+1];
	st.shared.u8 	[%r247+1], %rs79;
	mov.u32 	%r1112, %r1074;
	mov.u32 	%r1113, %r1075;
	mov.u32 	%r1114, %r97;
	@%p158 bra 	$L__BB0_192;
	ld.shared.u8 	%rs80, [%r246+2];
	st.shared.u8 	[%r247+2], %rs80;
	mov.u32 	%r1112, %r1074;
	mov.u32 	%r1113, %r1075;
	mov.u32 	%r1114, %r97;
	bra.uni 	$L__BB0_192;
$L__BB0_149:
	setp.lt.s32 	%p129, %r373, 1;
	shr.u32 	%r712, %r1068, 2;
	xor.b32  	%r713, %r712, %r1068;
	shl.b32 	%r714, %r1074, 4;
	shl.b32 	%r715, %r713, 1;
	xor.b32  	%r716, %r714, %r715;
	xor.b32  	%r717, %r716, %r1074;
	xor.b32  	%r1113, %r717, %r713;
	add.s32 	%r718, %r1117, %r1113;
	add.s32 	%r719, %r718, 362437;
	cvt.rn.f32.u32 	%f1, %r719;
	fma.rn.f32 	%f2, %f1, 0f2F800000, 0f2F000000;
	mul.f32 	%f3, %f2, 0f42000000;
	cvt.rpi.f32.f32 	%f4, %f3;
	cvt.rzi.s32.f32 	%r720, %f4;
	shr.u32 	%r721, %r1115, 2;
	xor.b32  	%r722, %r721, %r1115;
	shl.b32 	%r723, %r1113, 4;
	shl.b32 	%r724, %r722, 1;
	xor.b32  	%r725, %r724, %r723;
	xor.b32  	%r726, %r725, %r722;
	xor.b32  	%r1112, %r726, %r1113;
	add.s32 	%r1117, %r1117, 724874;
	add.s32 	%r727, %r1112, %r1117;
	cvt.rn.f32.u32 	%f5, %r727;
	fma.rn.f32 	%f6, %f5, 0f2F800000, 0f2F000000;
	mul.f32 	%f7, %f6, 0f42000000;
	cvt.rpi.f32.f32 	%f8, %f7;
	cvt.rzi.s32.f32 	%r728, %f8;
	shl.b32 	%r729, %r720, 2;
	mov.u32 	%r730, _ZZ6kernelPiS_iiPcS_P17curandStateXORWOWE3pos;
	add.s32 	%r731, %r730, %r729;
	ld.shared.u32 	%r732, [%r731];
	mov.u32 	%r733, _ZZ6kernelPiS_iiPcS_P17curandStateXORWOWE10population;
	mad.lo.s32 	%r186, %r732, 300, %r733;
	shl.b32 	%r734, %r728, 2;
	add.s32 	%r735, %r730, %r734;
	ld.shared.u32 	%r187, [%r735];
	mov.u32 	%r1114, %r1074;
	mov.u32 	%r1115, %r1075;
	mov.u32 	%r1068, %r97;
	@%p129 bra 	$L__BB0_192;
	mov.u32 	%r738, _ZZ6kernelPiS_iiPcS_P17curandStateXORWOWE10population;
	mad.lo.s32 	%r188, %r187, 300, %r738;
	setp.lt.u32 	%p130, %r59, 3;
	mov.b32 	%r1087, 0;
	mov.u32 	%r1068, %r97;
	mov.u32 	%r1073, %r1113;
	mov.u32 	%r1072, %r1112;
	@%p130 bra 	$L__BB0_173;
	mov.b32 	%r1047, 0;
	mov.u32 	%r1068, %r97;
	mov.u32 	%r1073, %r1113;
	mov.u32 	%r1072, %r1112;
$L__BB0_152:
	shr.u32 	%r740, %r1068, 2;
	xor.b32  	%r741, %r740, %r1068;
	shl.b32 	%r742, %r1072, 4;
	shl.b32 	%r743, %r741, 1;
	xor.b32  	%r744, %r742, %r743;
	xor.b32  	%r745, %r744, %r1072;
	xor.b32  	%r1055, %r745, %r741;
	add.s32 	%r1059, %r1117, 362437;
	add.s32 	%r746, %r1055, %r1059;
	cvt.rn.f32.u32 	%f9, %r746;
	fma.rn.f32 	%f10, %f9, 0f2F800000, 0f2F000000;
	cvt.f64.f32 	%fd1, %f10;
	setp.geu.f64 	%p131, %fd1, 0d3FDCCCCCCCCCCCCD;
	add.s32 	%r198, %r188, %r1047;
	add.s32 	%r199, %r186, %r1047;
	@%p131 bra 	$L__BB0_154;
	ld.shared.u8 	%rs117, [%r198];
	mov.u32 	%r1062, %r1055;
	mov.u32 	%r1055, %r1072;
	mov.u32 	%r1072, %r1073;
	mov.u32 	%r1073, %r1074;
	bra.uni 	$L__BB0_157;
$L__BB0_154:
	setp.geu.f64 	%p132, %fd1, 0d3FECCCCCCCCCCCCD;
	@%p132 bra 	$L__BB0_156;
	ld.shared.u8 	%rs117, [%r199];
	mov.u32 	%r1062, %r1055;
	mov.u32 	%r1055, %r1072;
	mov.u32 	%r1072, %r1073;
	mov.u32 	%r1073, %r1074;
	bra.uni 	$L__BB0_157;
$L__BB0_156:
	shr.u32 	%r747, %r1075, 2;
	xor.b32  	%r748, %r747, %r1075;
	shl.b32 	%r749, %r1055, 4;
	shl.b32 	%r750, %r748, 1;
	xor.b32  	%r751, %r750, %r749;
	xor.b32  	%r752, %r751, %r748;
	xor.b32  	%r1062, %r752, %r1055;
	add.s32 	%r1059, %r1117, 724874;
	add.s32 	%r753, %r1062, %r1117;
	cvt.u16.u32 	%rs43, %r753;
	and.b16  	%rs117, %rs43, 1;
	mov.u32 	%r1075, %r1074;
$L__BB0_157:
	add.s32 	%r208, %r58, %r1047;
	st.shared.u8 	[%r208], %rs117;
	shr.u32 	%r754, %r1075, 2;
	xor.b32  	%r755, %r754, %r1075;
	shl.b32 	%r756, %r1062, 4;
	shl.b32 	%r757, %r755, 1;
	xor.b32  	%r758, %r756, %r757;
	xor.b32  	%r759, %r758, %r1062;
	xor.b32  	%r1061, %r759, %r755;
	add.s32 	%r1065, %r1059, 362437;
	add.s32 	%r760, %r1061, %r1065;
	cvt.rn.f32.u32 	%f11, %r760;
	fma.rn.f32 	%f12, %f11, 0f2F800000, 0f2F000000;
	cvt.f64.f32 	%fd2, %f12;
	setp.lt.f64 	%p133, %fd2, 0d3FDCCCCCCCCCCCCD;
	@%p133 bra 	$L__BB0_161;
	setp.lt.f64 	%p134, %fd2, 0d3FECCCCCCCCCCCCD;
	@%p134 bra 	$L__BB0_160;
	shr.u32 	%r761, %r1073, 2;
	xor.b32  	%r762, %r761, %r1073;
	shl.b32 	%r763, %r1061, 4;
	shl.b32 	%r764, %r762, 1;
	xor.b32  	%r765, %r764, %r763;
	xor.b32  	%r766, %r765, %r762;
	xor.b32  	%r1068, %r766, %r1061;
	add.s32 	%r1065, %r1059, 724874;
	add.s32 	%r767, %r1068, %r1059;
	cvt.u16.u32 	%rs44, %r767;
	and.b16  	%rs118, %rs44, 1;
	bra.uni 	$L__BB0_162;
$L__BB0_160:
	ld.shared.u8 	%rs118, [%r199+1];
	mov.u32 	%r1068, %r1061;
	mov.u32 	%r1061, %r1062;
	mov.u32 	%r1062, %r1055;
	mov.u32 	%r1055, %r1072;
	mov.u32 	%r1072, %r1073;
	bra.uni 	$L__BB0_162;
$L__BB0_161:
	ld.shared.u8 	%rs118, [%r198+1];
	mov.u32 	%r1068, %r1061;
	mov.u32 	%r1061, %r1062;
	mov.u32 	%r1062, %r1055;
	mov.u32 	%r1055, %r1072;
	mov.u32 	%r1072, %r1073;
$L__BB0_162:
	st.shared.u8 	[%r208+1], %rs118;
	shr.u32 	%r768, %r1072, 2;
	xor.b32  	%r769, %r768, %r1072;
	shl.b32 	%r770, %r1068, 4;
	shl.b32 	%r771, %r769, 1;
	xor.b32  	%r772, %r770, %r771;
	xor.b32  	%r773, %r772, %r1068;
	xor.b32  	%r1075, %r773, %r769;
	add.s32 	%r1071, %r1065, 362437;
	add.s32 	%r774, %r1075, %r1071;
	cvt.rn.f32.u32 	%f13, %r774;
	fma.rn.f32 	%f14, %f13, 0f2F800000, 0f2F000000;
	cvt.f64.f32 	%fd3, %f14;
	setp.lt.f64 	%p135, %fd3, 0d3FDCCCCCCCCCCCCD;
	@%p135 bra 	$L__BB0_166;
	setp.lt.f64 	%p136, %fd3, 0d3FECCCCCCCCCCCCD;
	@%p136 bra 	$L__BB0_165;
	shr.u32 	%r775, %r1055, 2;
	xor.b32  	%r776, %r775, %r1055;
	shl.b32 	%r777, %r1075, 4;
	shl.b32 	%r778, %r776, 1;
	xor.b32  	%r779, %r778, %r777;
	xor.b32  	%r780, %r779, %r776;
	xor.b32  	%r1074, %r780, %r1075;
	add.s32 	%r1071, %r1065, 724874;
	add.s32 	%r781, %r1074, %r1065;
	cvt.u16.u32 	%rs45, %r781;
	and.b16  	%rs119, %rs45, 1;
	bra.uni 	$L__BB0_167;
$L__BB0_165:
	ld.shared.u8 	%rs119, [%r199+2];
	mov.u32 	%r1074, %r1075;
	mov.u32 	%r1075, %r1068;
	mov.u32 	%r1068, %r1061;
	mov.u32 	%r1061, %r1062;
	mov.u32 	%r1062, %r1055;
	bra.uni 	$L__BB0_167;
$L__BB0_166:
	ld.shared.u8 	%rs119, [%r198+2];
	mov.u32 	%r1074, %r1075;
	mov.u32 	%r1075, %r1068;
	mov.u32 	%r1068, %r1061;
	mov.u32 	%r1061, %r1062;
	mov.u32 	%r1062, %r1055;
$L__BB0_167:
	st.shared.u8 	[%r208+2], %rs119;
	shr.u32 	%r782, %r1062, 2;
	xor.b32  	%r783, %r782, %r1062;
	shl.b32 	%r784, %r1074, 4;
	shl.b32 	%r785, %r783, 1;
	xor.b32  	%r786, %r784, %r785;
	xor.b32  	%r787, %r786, %r1074;
	xor.b32  	%r1073, %r787, %r783;
	add.s32 	%r1117, %r1071, 362437;
	add.s32 	%r788, %r1073, %r1117;
	cvt.rn.f32.u32 	%f15, %r788;
	fma.rn.f32 	%f16, %f15, 0f2F800000, 0f2F000000;
	cvt.f64.f32 	%fd4, %f16;
	setp.lt.f64 	%p137, %fd4, 0d3FDCCCCCCCCCCCCD;
	@%p137 bra 	$L__BB0_171;
	setp.lt.f64 	%p138, %fd4, 0d3FECCCCCCCCCCCCD;
	@%p138 bra 	$L__BB0_170;
	shr.u32 	%r789, %r1061, 2;
	xor.b32  	%r790, %r789, %r1061;
	shl.b32 	%r791, %r1073, 4;
	shl.b32 	%r792, %r790, 1;
	xor.b32  	%r793, %r792, %r791;
	xor.b32  	%r794, %r793, %r790;
	xor.b32  	%r1072, %r794, %r1073;
	add.s32 	%r1117, %r1071, 724874;
	add.s32 	%r795, %r1072, %r1071;
	cvt.u16.u32 	%rs46, %r795;
	and.b16  	%rs120, %rs46, 1;
	bra.uni 	$L__BB0_172;
$L__BB0_170:
	ld.shared.u8 	%rs120, [%r199+3];
	mov.u32 	%r1072, %r1073;
	mov.u32 	%r1073, %r1074;
	mov.u32 	%r1074, %r1075;
	mov.u32 	%r1075, %r1068;
	mov.u32 	%r1068, %r1061;
	bra.uni 	$L__BB0_172;
$L__BB0_171:
	ld.shared.u8 	%rs120, [%r198+3];
	mov.u32 	%r1072, %r1073;
	mov.u32 	%r1073, %r1074;
	mov.u32 	%r1074, %r1075;
	mov.u32 	%r1075, %r1068;
	mov.u32 	%r1068, %r1061;
$L__BB0_172:
	st.shared.u8 	[%r208+3], %rs120;
	add.s32 	%r1047, %r1047, 4;
	and.b32  	%r1087, %r373, 2147483644;
	setp.eq.s32 	%p139, %r1047, %r1087;
	@%p139 bra 	$L__BB0_173;
	bra.uni 	$L__BB0_152;
$L__BB0_173:
	setp.eq.s32 	%p140, %r61, 0;
	mov.u32 	%r1112, %r1072;
	mov.u32 	%r1113, %r1073;
	mov.u32 	%r1114, %r1074;
	mov.u32 	%r1115, %r1075;
	@%p140 bra 	$L__BB0_192;
	shr.u32 	%r796, %r1068, 2;
	xor.b32  	%r797, %r796, %r1068;
	shl.b32 	%r798, %r1072, 4;
	shl.b32 	%r799, %r797, 1;
	xor.b32  	%r800, %r798, %r799;
	xor.b32  	%r801, %r800, %r1072;
	xor.b32  	%r1113, %r801, %r797;
	add.s32 	%r262, %r1117, 362437;
	add.s32 	%r802, %r1113, %r262;
	cvt.rn.f32.u32 	%f17, %r802;
	fma.rn.f32 	%f18, %f17, 0f2F800000, 0f2F000000;
	cvt.f64.f32 	%fd5, %f18;
	setp.lt.f64 	%p141, %fd5, 0d3FDCCCCCCCCCCCCD;
	add.s32 	%r263, %r188, %r1087;
	add.s32 	%r264, %r186, %r1087;
	@%p141 bra 	$L__BB0_178;
	setp.lt.f64 	%p142, %fd5, 0d3FECCCCCCCCCCCCD;
	@%p142 bra 	$L__BB0_177;
	shr.u32 	%r803, %r1075, 2;
	xor.b32  	%r804, %r803, %r1075;
	shl.b32 	%r805, %r1113, 4;
	shl.b32 	%r806, %r804, 1;
	xor.b32  	%r807, %r806, %r805;
	xor.b32  	%r808, %r807, %r804;
	xor.b32  	%r1112, %r808, %r1113;
	add.s32 	%r266, %r1117, 724874;
	add.s32 	%r809, %r1112, %r1117;
	cvt.u16.u32 	%rs47, %r809;
	and.b16  	%rs121, %rs47, 1;
	mov.u32 	%r1114, %r1072;
	mov.u32 	%r1115, %r1073;
	mov.u32 	%r1068, %r1074;
	mov.u32 	%r1117, %r266;
	bra.uni 	$L__BB0_179;
$L__BB0_177:
	ld.shared.u8 	%rs121, [%r264];
	mov.u32 	%r1112, %r1113;
	mov.u32 	%r1113, %r1072;
	mov.u32 	%r1114, %r1073;
	mov.u32 	%r1115, %r1074;
	mov.u32 	%r1068, %r1075;
	mov.u32 	%r1117, %r262;
	bra.uni 	$L__BB0_179;
$L__BB0_178:
	ld.shared.u8 	%rs121, [%r263];
	mov.u32 	%r1112, %r1113;
	mov.u32 	%r1113, %r1072;
	mov.u32 	%r1114, %r1073;
	mov.u32 	%r1115, %r1074;
	mov.u32 	%r1068, %r1075;
	mov.u32 	%r1117, %r262;
$L__BB0_179:
	setp.eq.s32 	%p143, %r61, 1;
	add.s32 	%r273, %r58, %r1087;
	st.shared.u8 	[%r273], %rs121;
	@%p143 bra 	$L__BB0_192;
	shr.u32 	%r810, %r1068, 2;
	xor.b32  	%r811, %r810, %r1068;
	shl.b32 	%r812, %r1112, 4;
	shl.b32 	%r813, %r811, 1;
	xor.b32  	%r814, %r812, %r813;
	xor.b32  	%r815, %r814, %r1112;
	xor.b32  	%r1101, %r815, %r811;
	add.s32 	%r275, %r1117, 362437;
	add.s32 	%r816, %r1101, %r275;
	cvt.rn.f32.u32 	%f19, %r816;
	fma.rn.f32 	%f20, %f19, 0f2F800000, 0f2F000000;
	cvt.f64.f32 	%fd6, %f20;
	setp.lt.f64 	%p144, %fd6, 0d3FDCCCCCCCCCCCCD;
	@%p144 bra 	$L__BB0_184;
	setp.lt.f64 	%p145, %fd6, 0d3FECCCCCCCCCCCCD;
	@%p145 bra 	$L__BB0_183;
	shr.u32 	%r817, %r1115, 2;
	xor.b32  	%r818, %r817, %r1115;
	shl.b32 	%r819, %r1101, 4;
	shl.b32 	%r820, %r818, 1;
	xor.b32  	%r821, %r820, %r819;
	xor.b32  	%r822, %r821, %r818;
	xor.b32  	%r1100, %r822, %r1101;
	add.s32 	%r277, %r1117, 724874;
	add.s32 	%r823, %r1100, %r1117;
	cvt.u16.u32 	%rs48, %r823;
	and.b16  	%rs122, %rs48, 1;
	mov.u32 	%r1102, %r1112;
	mov.u32 	%r1103, %r1113;
	mov.u32 	%r1068, %r1114;
	mov.u32 	%r1117, %r277;
	bra.uni 	$L__BB0_185;
$L__BB0_183:
	ld.shared.u8 	%rs122, [%r264+1];
	mov.u32 	%r1100, %r1101;
	mov.u32 	%r1101, %r1112;
	mov.u32 	%r1102, %r1113;
	mov.u32 	%r1103, %r1114;
	mov.u32 	%r1068, %r1115;
	mov.u32 	%r1117, %r275;
	bra.uni 	$L__BB0_185;
$L__BB0_184:
	ld.shared.u8 	%rs122, [%r263+1];
	mov.u32 	%r1100, %r1101;
	mov.u32 	%r1101, %r1112;
	mov.u32 	%r1102, %r1113;
	mov.u32 	%r1103, %r1114;
	mov.u32 	%r1068, %r1115;
	mov.u32 	%r1117, %r275;
$L__BB0_185:
	setp.eq.s32 	%p146, %r61, 2;
	st.shared.u8 	[%r273+1], %rs122;
	mov.u32 	%r1112, %r1100;
	mov.u32 	%r1113, %r1101;
	mov.u32 	%r1114, %r1102;
	mov.u32 	%r1115, %r1103;
	@%p146 bra 	$L__BB0_192;
	shr.u32 	%r824, %r1068, 2;
	xor.b32  	%r825, %r824, %r1068;
	shl.b32 	%r826, %r1100, 4;
	shl.b32 	%r827, %r825, 1;
	xor.b32  	%r828, %r826, %r827;
	xor.b32  	%r829, %r828, %r1100;
	xor.b32  	%r1113, %r829, %r825;
	add.s32 	%r285, %r1117, 362437;
	add.s32 	%r830, %r1113, %r285;
	cvt.rn.f32.u32 	%f21, %r830;
	fma.rn.f32 	%f22, %f21, 0f2F800000, 0f2F000000;
	cvt.f64.f32 	%fd7, %f22;
	setp.lt.f64 	%p147, %fd7, 0d3FDCCCCCCCCCCCCD;
	@%p147 bra 	$L__BB0_190;
	setp.lt.f64 	%p148, %fd7, 0d3FECCCCCCCCCCCCD;
	@%p148 bra 	$L__BB0_189;
	shr.u32 	%r831, %r1103, 2;
	xor.b32  	%r832, %r831, %r1103;
	shl.b32 	%r833, %r1113, 4;
	shl.b32 	%r834, %r832, 1;
	xor.b32  	%r835, %r834, %r833;
	xor.b32  	%r836, %r835, %r832;
	xor.b32  	%r1112, %r836, %r1113;
	add.s32 	%r287, %r1117, 724874;
	add.s32 	%r837, %r1112, %r1117;
	cvt.u16.u32 	%rs49, %r837;
	and.b16  	%rs123, %rs49, 1;
	mov.u32 	%r1114, %r1100;
	mov.u32 	%r1115, %r1101;
	mov.u32 	%r1068, %r1102;
	mov.u32 	%r1117, %r287;
	bra.uni 	$L__BB0_191;
$L__BB0_189:
	ld.shared.u8 	%rs123, [%r264+2];
	mov.u32 	%r1112, %r1113;
	mov.u32 	%r1113, %r1100;
	mov.u32 	%r1114, %r1101;
	mov.u32 	%r1115, %r1102;
	mov.u32 	%r1068, %r1103;
	mov.u32 	%r1117, %r285;
	bra.uni 	$L__BB0_191;
$L__BB0_190:
	ld.shared.u8 	%rs123, [%r263+2];
	mov.u32 	%r1112, %r1113;
	mov.u32 	%r1113, %r1100;
	mov.u32 	%r1114, %r1101;
	mov.u32 	%r1115, %r1102;
	mov.u32 	%r1068, %r1103;
	mov.u32 	%r1117, %r285;
$L__BB0_191:
	st.shared.u8 	[%r273+2], %rs123;
$L__BB0_192:
	setp.lt.s32 	%p159, %r373, 1;
	bar.sync 	0;
	@%p159 bra 	$L__BB0_206;
	setp.lt.u32 	%p160, %r59, 15;
	mov.b32 	%r1120, 0;
	@%p160 bra 	$L__BB0_196;
	mov.b32 	%r1118, 0;
$L__BB0_195:
	.pragma "nounroll";
	add.s32 	%r852, %r58, %r1118;
	ld.shared.u8 	%rs81, [%r852];
	add.s32 	%r853, %r18, %r1118;
	st.shared.u8 	[%r853], %rs81;
	ld.shared.u8 	%rs82, [%r852+1];
	st.shared.u8 	[%r853+1], %rs82;
	ld.shared.u8 	%rs83, [%r852+2];
	st.shared.u8 	[%r853+2], %rs83;
	ld.shared.u8 	%rs84, [%r852+3];
	st.shared.u8 	[%r853+3], %rs84;
	ld.shared.u8 	%rs85, [%r852+4];
	st.shared.u8 	[%r853+4], %rs85;
	ld.shared.u8 	%rs86, [%r852+5];
	st.shared.u8 	[%r853+5], %rs86;
	ld.shared.u8 	%rs87, [%r852+6];
	st.shared.u8 	[%r853+6], %rs87;
	ld.shared.u8 	%rs88, [%r852+7];
	st.shared.u8 	[%r853+7], %rs88;
	ld.shared.u8 	%rs89, [%r852+8];
	st.shared.u8 	[%r853+8], %rs89;
	ld.shared.u8 	%rs90, [%r852+9];
	st.shared.u8 	[%r853+9], %rs90;
	ld.shared.u8 	%rs91, [%r852+10];
	st.shared.u8 	[%r853+10], %rs91;
	ld.shared.u8 	%rs92, [%r852+11];
	st.shared.u8 	[%r853+11], %rs92;
	ld.shared.u8 	%rs93, [%r852+12];
	st.shared.u8 	[%r853+12], %rs93;
	ld.shared.u8 	%rs94, [%r852+13];
	st.shared.u8 	[%r853+13], %rs94;
	ld.shared.u8 	%rs95, [%r852+14];
	st.shared.u8 	[%r853+14], %rs95;
	ld.shared.u8 	%rs96, [%r852+15];
	st.shared.u8 	[%r853+15], %rs96;
	add.s32 	%r1118, %r1118, 16;
	setp.ne.s32 	%p161, %r1118, %r77;
	mov.u32 	%r1120, %r77;
	@%p161 bra 	$L__BB0_195;
$L__BB0_196:
	setp.eq.s32 	%p162, %r63, 0;
	@%p162 bra 	$L__BB0_206;
	add.s32 	%r854, %r63, -1;
	setp.lt.u32 	%p163, %r854, 7;
	@%p163 bra 	$L__BB0_199;
	add.s32 	%r855, %r58, %r1120;
	ld.shared.u8 	%rs97, [%r855];
	add.s32 	%r856, %r18, %r1120;
	st.shared.u8 	[%r856], %rs97;
	ld.shared.u8 	%rs98, [%r855+1];
	st.shared.u8 	[%r856+1], %rs98;
	ld.shared.u8 	%rs99, [%r855+2];
	st.shared.u8 	[%r856+2], %rs99;
	ld.shared.u8 	%rs100, [%r855+3];
	st.shared.u8 	[%r856+3], %rs100;
	ld.shared.u8 	%rs101, [%r855+4];
	st.shared.u8 	[%r856+4], %rs101;
	ld.shared.u8 	%rs102, [%r855+5];
	st.shared.u8 	[%r856+5], %rs102;
	ld.shared.u8 	%rs103, [%r855+6];
	st.shared.u8 	[%r856+6], %rs103;
	ld.shared.u8 	%rs104, [%r855+7];
	st.shared.u8 	[%r856+7], %rs104;
	add.s32 	%r1120, %r1120, 8;
$L__BB0_199:
	setp.eq.s32 	%p164, %r60, 0;
	@%p164 bra 	$L__BB0_206;
	add.s32 	%r857, %r60, -1;
	setp.lt.u32 	%p165, %r857, 3;
	@%p165 bra 	$L__BB0_202;
	add.s32 	%r858, %r58, %r1120;
	ld.shared.u8 	%rs105, [%r858];
	add.s32 	%r859, %r18, %r1120;
	st.shared.u8 	[%r859], %rs105;
	ld.shared.u8 	%rs106, [%r858+1];
	st.shared.u8 	[%r859+1], %rs106;
	ld.shared.u8 	%rs107, [%r858+2];
	st.shared.u8 	[%r859+2], %rs107;
	ld.shared.u8 	%rs108, [%r858+3];
	st.shared.u8 	[%r859+3], %rs108;
	add.s32 	%r1120, %r1120, 4;
$L__BB0_202:
	setp.eq.s32 	%p166, %r61, 0;
	@%p166 bra 	$L__BB0_206;
	setp.eq.s32 	%p167, %r61, 1;
	add.s32 	%r307, %r58, %r1120;
	ld.shared.u8 	%rs109, [%r307];
	add.s32 	%r308, %r18, %r1120;
	st.shared.u8 	[%r308], %rs109;
	@%p167 bra 	$L__BB0_206;
	setp.eq.s32 	%p168, %r61, 2;
	ld.shared.u8 	%rs110, [%r307+1];
	st.shared.u8 	[%r308+1], %rs110;
	@%p168 bra 	$L__BB0_206;
	ld.shared.u8 	%rs111, [%r307+2];
	st.shared.u8 	[%r308+2], %rs111;
$L__BB0_206:
	bar.sync 	0;
	add.s32 	%r1016, %r1016, 1;
	setp.ne.s32 	%p169, %r1016, 101;
	@%p169 bra 	$L__BB0_17;
	setp.lt.s32 	%p170, %r373, 1;
	mov.b32 	%r1143, 0;
	mov.u32 	%r1144, %r1143;
	@%p170 bra 	$L__BB0_219;
	setp.lt.u32 	%p171, %r59, 7;
	mov.b32 	%r1135, 0;
	mov.u32 	%r1144, %r1135;
	mov.u32 	%r1143, %r1135;
	@%p171 bra 	$L__BB0_211;
	mov.u32 	%r866, _ZZ6kernelPiS_iiPcS_P17curandStateXORWOWE6values;
	add.s32 	%r1124, %r866, 16;
	mov.u32 	%r867, _ZZ6kernelPiS_iiPcS_P17curandStateXORWOWE7weights;
	add.s32 	%r1122, %r867, 16;
	mov.b32 	%r1144, 0;
	mov.u32 	%r1143, %r1144;
$L__BB0_210:
	.pragma "nounroll";
	ld.shared.u32 	%r868, [%r1124+-16];
	ld.shared.s8 	%r869, [%r1123+-3];
	mad.lo.s32 	%r870, %r868, %r869, %r1143;
	ld.shared.u32 	%r871, [%r1122+-16];
	mad.lo.s32 	%r872, %r871, %r869, %r1144;
	ld.shared.u32 	%r873, [%r1124+-12];
	ld.shared.s8 	%r874, [%r1123+-2];
	mad.lo.s32 	%r875, %r873, %r874, %r870;
	ld.shared.u32 	%r876, [%r1122+-12];
	mad.lo.s32 	%r877, %r876, %r874, %r872;
	ld.shared.u32 	%r878, [%r1124+-8];
	ld.shared.s8 	%r879, [%r1123+-1];
	mad.lo.s32 	%r880, %r878, %r879, %r875;
	ld.shared.u32 	%r881, [%r1122+-8];
	mad.lo.s32 	%r882, %r881, %r879, %r877;
	ld.shared.u32 	%r883, [%r1124+-4];
	ld.shared.s8 	%r884, [%r1123];
	mad.lo.s32 	%r885, %r883, %r884, %r880;
	ld.shared.u32 	%r886, [%r1122+-4];
	mad.lo.s32 	%r887, %r886, %r884, %r882;
	ld.shared.u32 	%r888, [%r1124];
	ld.shared.s8 	%r889, [%r1123+1];
	mad.lo.s32 	%r890, %r888, %r889, %r885;
	ld.shared.u32 	%r891, [%r1122];
	mad.lo.s32 	%r892, %r891, %r889, %r887;
	ld.shared.u32 	%r893, [%r1124+4];
	ld.shared.s8 	%r894, [%r1123+2];
	mad.lo.s32 	%r895, %r893, %r894, %r890;
	ld.shared.u32 	%r896, [%r1122+4];
	mad.lo.s32 	%r897, %r896, %r894, %r892;
	ld.shared.u32 	%r898, [%r1124+8];
	ld.shared.s8 	%r899, [%r1123+3];
	mad.lo.s32 	%r900, %r898, %r899, %r895;
	ld.shared.u32 	%r901, [%r1122+8];
	mad.lo.s32 	%r902, %r901, %r899, %r897;
	ld.shared.u32 	%r903, [%r1124+12];
	ld.shared.s8 	%r904, [%r1123+4];
	mad.lo.s32 	%r1143, %r903, %r904, %r900;
	ld.shared.u32 	%r905, [%r1122+12];
	mad.lo.s32 	%r1144, %r905, %r904, %r902;
	add.s32 	%r1125, %r1125, 8;
	add.s32 	%r1124, %r1124, 32;
	add.s32 	%r1123, %r1123, 8;
	add.s32 	%r1122, %r1122, 32;
	setp.ne.s32 	%p172, %r1125, 0;
	mov.u32 	%r1135, %r64;
	@%p172 bra 	$L__BB0_210;
$L__BB0_211:
	setp.eq.s32 	%p173, %r60, 0;
	@%p173 bra 	$L__BB0_219;
	setp.lt.u32 	%p174, %r60, 4;
	@%p174 bra 	$L__BB0_214;
	shl.b32 	%r907, %r1135, 2;
	mov.u32 	%r908, _ZZ6kernelPiS_iiPcS_P17curandStateXORWOWE6values;
	add.s32 	%r909, %r908, %r907;
	ld.shared.u32 	%r910, [%r909];
	add.s32 	%r911, %r18, %r1135;
	ld.shared.s8 	%r912, [%r911];
	mad.lo.s32 	%r913, %r910, %r912, %r1143;
	mov.u32 	%r914, _ZZ6kernelPiS_iiPcS_P17curandStateXORWOWE7weights;
	add.s32 	%r915, %r914, %r907;
	ld.shared.u32 	%r916, [%r915];
	mad.lo.s32 	%r917, %r916, %r912, %r1144;
	ld.shared.u32 	%r918, [%r909+4];
	ld.shared.s8 	%r919, [%r911+1];
	mad.lo.s32 	%r920, %r918, %r919, %r913;
	ld.shared.u32 	%r921, [%r915+4];
	mad.lo.s32 	%r922, %r921, %r919, %r917;
	ld.shared.u32 	%r923, [%r909+8];
	ld.shared.s8 	%r924, [%r911+2];
	mad.lo.s32 	%r925, %r923, %r924, %r920;
	ld.shared.u32 	%r926, [%r915+8];
	mad.lo.s32 	%r927, %r926, %r924, %r922;
	ld.shared.u32 	%r928, [%r909+12];
	ld.shared.s8 	%r929, [%r911+3];
	mad.lo.s32 	%r1143, %r928, %r929, %r925;
	ld.shared.u32 	%r930, [%r915+12];
	mad.lo.s32 	%r1144, %r930, %r929, %r927;
	add.s32 	%r1135, %r1135, 4;
$L__BB0_214:
	setp.eq.s32 	%p175, %r61, 0;
	@%p175 bra 	$L__BB0_219;
	setp.eq.s32 	%p176, %r62, 0;
	@%p176 bra 	$L__BB0_217;
	shl.b32 	%r932, %r1135, 2;
	mov.u32 	%r933, _ZZ6kernelPiS_iiPcS_P17curandStateXORWOWE6values;
	add.s32 	%r934, %r933, %r932;
	ld.shared.u32 	%r935, [%r934];
	add.s32 	%r936, %r18, %r1135;
	ld.shared.s8 	%r937, [%r936];
	mad.lo.s32 	%r938, %r935, %r937, %r1143;
	mov.u32 	%r939, _ZZ6kernelPiS_iiPcS_P17curandStateXORWOWE7weights;
	add.s32 	%r940, %r939, %r932;
	ld.shared.u32 	%r941, [%r940];
	mad.lo.s32 	%r942, %r941, %r937, %r1144;
	ld.shared.u32 	%r943, [%r934+4];
	ld.shared.s8 	%r944, [%r936+1];
	mad.lo.s32 	%r1143, %r943, %r944, %r938;
	ld.shared.u32 	%r945, [%r940+4];
	mad.lo.s32 	%r1144, %r945, %r944, %r942;
	add.s32 	%r1135, %r1135, 2;
$L__BB0_217:
	setp.eq.s32 	%p177, %r65, 0;
	@%p177 bra 	$L__BB0_219;
	shl.b32 	%r946, %r1135, 2;
	mov.u32 	%r947, _ZZ6kernelPiS_iiPcS_P17curandStateXORWOWE6values;
	add.s32 	%r948, %r947, %r946;
	ld.shared.u32 	%r949, [%r948];
	add.s32 	%r950, %r18, %r1135;
	ld.shared.s8 	%r951, [%r950];
	mad.lo.s32 	%r1143, %r949, %r951, %r1143;
	mov.u32 	%r952, _ZZ6kernelPiS_iiPcS_P17curandStateXORWOWE7weights;
	add.s32 	%r953, %r952, %r946;
	ld.shared.u32 	%r954, [%r953];
	mad.lo.s32 	%r1144, %r954, %r951, %r1144;
$L__BB0_219:
	setp.gt.s32 	%p178, %r1144, %r374;
	selp.b32 	%r955, 0, %r1143, %p178;
	st.shared.u32 	[%r56], %r955;
	st.shared.u32 	[%r57], %r1153;
	bar.sync 	0;
	setp.lt.s32 	%p179, %r373, 2;
	@%p179 bra 	$L__BB0_227;
	mov.b32 	%r1145, 1;
$L__BB0_221:
	setp.lt.u32 	%p180, %r1153, %r1145;
	@%p180 bra 	$L__BB0_223;
	sub.s32 	%r958, %r1153, %r1145;
	shl.b32 	%r959, %r958, 2;
	mov.u32 	%r960, _ZZ6kernelPiS_iiPcS_P17curandStateXORWOWE7fitness;
	add.s32 	%r961, %r960, %r959;
	ld.shared.u32 	%r1148, [%r961];
	mov.u32 	%r962, _ZZ6kernelPiS_iiPcS_P17curandStateXORWOWE3pos;
	add.s32 	%r963, %r962, %r959;
	ld.shared.u32 	%r1149, [%r963];
$L__BB0_223:
	setp.lt.u32 	%p181, %r1153, %r1145;
	bar.sync 	0;
	@%p181 bra 	$L__BB0_226;
	ld.shared.u32 	%r964, [%r56];
	setp.le.s32 	%p182, %r1148, %r964;
	@%p182 bra 	$L__BB0_226;
	st.shared.u32 	[%r56], %r1148;
	st.shared.u32 	[%r57], %r1149;
$L__BB0_226:
	bar.sync 	0;
	shl.b32 	%r1145, %r1145, 1;
	setp.lt.s32 	%p183, %r1145, %r373;
	@%p183 bra 	$L__BB0_221;
$L__BB0_227:
	setp.ne.s32 	%p184, %r1153, 0;
	@%p184 bra 	$L__BB0_229;
	ld.param.u64 	%rd26, [_Z6kernelPiS_iiPcS_P17curandStateXORWOW_param_5];
	ld.shared.u32 	%r965, [_ZZ6kernelPiS_iiPcS_P17curandStateXORWOWE7fitness+252];
	cvta.to.global.u64 	%rd19, %rd26;
	mul.wide.u32 	%rd20, %r2, 4;
	add.s64 	%rd21, %rd19, %rd20;
	st.global.u32 	[%rd21], %r965;
$L__BB0_229:
	setp.ge.s32 	%p185, %r1153, %r373;
	bar.sync 	0;
	@%p185 bra 	$L__BB0_236;
	ld.shared.u32 	%r966, [_ZZ6kernelPiS_iiPcS_P17curandStateXORWOWE3pos+252];
	mov.u32 	%r967, _ZZ6kernelPiS_iiPcS_P17curandStateXORWOWE10population;
	mad.lo.s32 	%r355, %r966, 300, %r967;
	mul.lo.s32 	%r356, %r373, %r2;
	not.b32 	%r968, %r1153;
	add.s32 	%r357, %r373, %r968;
	and.b32  	%r969, %r357, 192;
	setp.eq.s32 	%p186, %r969, 192;
	@%p186 bra 	$L__BB0_233;
	add.s32 	%r1151, %r1153, %r356;
	shr.u32 	%r970, %r357, 6;
	add.s32 	%r971, %r970, 1;
	and.b32  	%r972, %r971, 3;
	neg.s32 	%r1150, %r972;
$L__BB0_232:
	.pragma "nounroll";
	cvt.s64.s32 	%rd22, %r1151;
	add.s64 	%rd23, %rd3, %rd22;
	add.s32 	%r973, %r355, %r1153;
	ld.shared.u8 	%rs112, [%r973];
	st.global.u8 	[%rd23], %rs112;
	add.s32 	%r1153, %r1153, 64;
	add.s32 	%r1151, %r1151, 64;
	add.s32 	%r1150, %r1150, 1;
	setp.ne.s32 	%p187, %r1150, 0;
	@%p187 bra 	$L__BB0_232;
$L__BB0_233:
	setp.lt.u32 	%p188, %r357, 192;
	@%p188 bra 	$L__BB0_236;
	add.s32 	%r1155, %r1153, 128;
	add.s64 	%rd4, %rd3, 128;
	add.s32 	%r1154, %r1153, %r356;
$L__BB0_235:
	cvt.s64.s32 	%rd24, %r1154;
	add.s64 	%rd25, %rd4, %rd24;
	add.s32 	%r974, %r355, %r1155;
	ld.shared.u8 	%rs113, [%r974+-128];
	st.global.u8 	[%rd25+-128], %rs113;
	ld.shared.u8 	%rs114, [%r974+-64];
	st.global.u8 	[%rd25+-64], %rs114;
	ld.shared.u8 	%rs115, [%r974];
	st.global.u8 	[%rd25], %rs115;
	ld.shared.u8 	%rs116, [%r974+64];
	st.global.u8 	[%rd25+64], %rs116;
	add.s32 	%r371, %r1155, 256;
	add.s32 	%r975, %r1155, 128;
	add.s32 	%r1154, %r1154, 256;
	setp.lt.s32 	%p189, %r975, %r373;
	mov.u32 	%r1155, %r371;
	@%p189 bra 	$L__BB0_235;
$L__BB0_236:
	ret;

}
	// .globl	_Z4initP17curandStateXORWOWj
.visible .entry _Z4initP17curandStateXORWOWj(
	.param .u64 .ptr .align 1 _Z4initP17curandStateXORWOWj_param_0,
	.param .u32 _Z4initP17curandStateXORWOWj_param_1
)
{
	.reg .pred 	%p<24>;
	.reg .b32 	%r<409>;
	.reg .b64 	%rd<18>;

	ld.param.u64 	%rd8, [_Z4initP17curandStateXORWOWj_param_0];
	ld.param.u32 	%r182, [_Z4initP17curandStateXORWOWj_param_1];
	cvta.to.global.u64 	%rd9, %rd8;
	mov.u32 	%r183, %ntid.x;
	mov.u32 	%r184, %ctaid.x;
	mov.u32 	%r185, %tid.x;
	mad.lo.s32 	%r186, %r183, %r184, %r185;
	cvt.s64.s32 	%rd17, %r186;
	mul.wide.s32 	%rd10, %r186, 48;
	add.s64 	%rd2, %rd9, %rd10;
	xor.b32  	%r187, %r182, -1429050551;
	mul.lo.s32 	%r188, %r187, 1099087573;
	add.s32 	%r189, %r188, -638133224;
	add.s32 	%r190, %r188, 123456789;
	st.global.v2.u32 	[%rd2], {%r189, %r190};
	xor.b32  	%r191, %r188, 362436069;
	mov.b32 	%r192, -123459836;
	st.global.v2.u32 	[%rd2+8], {%r191, %r192};
	add.s32 	%r193, %r188, 5783321;
	mov.b32 	%r194, -589760388;
	st.global.v2.u32 	[%rd2+16], {%r194, %r193};
	setp.eq.s32 	%p1, %r186, 0;
	@%p1 bra 	$L__BB1_42;
	mov.b32 	%r315, 0;
	mov.u64 	%rd12, precalc_xorwow_matrix;
$L__BB1_2:
	and.b64  	%rd4, %rd17, 3;
	setp.eq.s64 	%p2, %rd4, 0;
	@%p2 bra 	$L__BB1_41;
	mul.wide.u32 	%rd11, %r315, 3200;
	add.s64 	%rd5, %rd12, %rd11;
	cvt.u32.u64 	%r2, %rd4;
	mov.b32 	%r316, 0;
$L__BB1_4:
	mov.b32 	%r329, 0;
	mov.u32 	%r330, %r329;
	mov.u32 	%r331, %r329;
	mov.u32 	%r332, %r329;
	mov.u32 	%r333, %r329;
	mov.u32 	%r322, %r329;
$L__BB1_5:
	mul.wide.u32 	%rd13, %r322, 4;
	add.s64 	%rd14, %rd2, %rd13;
	ld.global.u32 	%r10, [%rd14+4];
	shl.b32 	%r11, %r322, 5;
	mov.b32 	%r328, 0;
$L__BB1_6:
	.pragma "nounroll";
	shr.u32 	%r199, %r10, %r328;
	and.b32  	%r200, %r199, 1;
	setp.eq.b32 	%p3, %r200, 1;
	not.pred 	%p4, %p3;
	add.s32 	%r201, %r11, %r328;
	mul.lo.s32 	%r202, %r201, 5;
	mul.wide.u32 	%rd15, %r202, 4;
	add.s64 	%rd6, %rd5, %rd15;
	@%p4 bra 	$L__BB1_8;
	ld.global.u32 	%r203, [%rd6];
	xor.b32  	%r333, %r333, %r203;
	ld.global.u32 	%r204, [%rd6+4];
	xor.b32  	%r332, %r332, %r204;
	ld.global.u32 	%r205, [%rd6+8];
	xor.b32  	%r331, %r331, %r205;
	ld.global.u32 	%r206, [%rd6+12];
	xor.b32  	%r330, %r330, %r206;
	ld.global.u32 	%r207, [%rd6+16];
	xor.b32  	%r329, %r329, %r207;
$L__BB1_8:
	and.b32  	%r209, %r199, 2;
	setp.eq.s32 	%p5, %r209, 0;
	@%p5 bra 	$L__BB1_10;
	ld.global.u32 	%r210, [%rd6+20];
	xor.b32  	%r333, %r333, %r210;
	ld.global.u32 	%r211, [%rd6+24];
	xor.b32  	%r332, %r332, %r211;
	ld.global.u32 	%r212, [%rd6+28];
	xor.b32  	%r331, %r331, %r212;
	ld.global.u32 	%r213, [%rd6+32];
	xor.b32  	%r330, %r330, %r213;
	ld.global.u32 	%r214, [%rd6+36];
	xor.b32  	%r329, %r329, %r214;
$L__BB1_10:
	and.b32  	%r216, %r199, 4;
	setp.eq.s32 	%p6, %r216, 0;
	@%p6 bra 	$L__BB1_12;
	ld.global.u32 	%r217, [%rd6+40];
	xor.b32  	%r333, %r333, %r217;
	ld.global.u32 	%r218, [%rd6+44];
	xor.b32  	%r332, %r332, %r218;
	ld.global.u32 	%r219, [%rd6+48];
	xor.b32  	%r331, %r331, %r219;
	ld.global.u32 	%r220, [%rd6+52];
	xor.b32  	%r330, %r330, %r220;
	ld.global.u32 	%r221, [%rd6+56];
	xor.b32  	%r329, %r329, %r221;
$L__BB1_12:
	and.b32  	%r223, %r199, 8;
	setp.eq.s32 	%p7, %r223, 0;
	@%p7 bra 	$L__BB1_14;
	ld.global.u32 	%r224, [%rd6+60];
	xor.b32  	%r333, %r333, %r224;
	ld.global.u32 	%r225, [%rd6+64];
	xor.b32  	%r332, %r332, %r225;
	ld.global.u32 	%r226, [%rd6+68];
	xor.b32  	%r331, %r331, %r226;
	ld.global.u32 	%r227, [%rd6+72];
	xor.b32  	%r330, %r330, %r227;
	ld.global.u32 	%r228, [%rd6+76];
	xor.b32  	%r329, %r329, %r228;
$L__BB1_14:
	and.b32  	%r230, %r199, 16;
	setp.eq.s32 	%p8, %r230, 0;
	@%p8 bra 	$L__BB1_16;
	ld.global.u32 	%r231, [%rd6+80];
	xor.b32  	%r333, %r333, %r231;
	ld.global.u32 	%r232, [%rd6+84];
	xor.b32  	%r332, %r332, %r232;
	ld.global.u32 	%r233, [%rd6+88];
	xor.b32  	%r331, %r331, %r233;
	ld.global.u32 	%r234, [%rd6+92];
	xor.b32  	%r330, %r330, %r234;
	ld.global.u32 	%r235, [%rd6+96];
	xor.b32  	%r329, %r329, %r235;
$L__BB1_16:
	and.b32  	%r237, %r199, 32;
	setp.eq.s32 	%p9, %r237, 0;
	@%p9 bra 	$L__BB1_18;
	ld.global.u32 	%r238, [%rd6+100];
	xor.b32  	%r333, %r333, %r238;
	ld.global.u32 	%r239, [%rd6+104];
	xor.b32  	%r332, %r332, %r239;
	ld.global.u32 	%r240, [%rd6+108];
	xor.b32  	%r331, %r331, %r240;
	ld.global.u32 	%r241, [%rd6+112];
	xor.b32  	%r330, %r330, %r241;
	ld.global.u32 	%r242, [%rd6+116];
	xor.b32  	%r329, %r329, %r242;
$L__BB1_18:
	and.b32  	%r244, %r199, 64;
	setp.eq.s32 	%p10, %r244, 0;
	@%p10 bra 	$L__BB1_20;
	ld.global.u32 	%r245, [%rd6+120];
	xor.b32  	%r333, %r333, %r245;
	ld.global.u32 	%r246, [%rd6+124];
	xor.b32  	%r332, %r332, %r246;
	ld.global.u32 	%r247, [%rd6+128];
	xor.b32  	%r331, %r331, %r247;
	ld.global.u32 	%r248, [%rd6+132];
	xor.b32  	%r330, %r330, %r248;
	ld.global.u32 	%r249, [%rd6+136];
	xor.b32  	%r329, %r329, %r249;
$L__BB1_20:
	and.b32  	%r251, %r199, 128;
	setp.eq.s32 	%p11, %r251, 0;
	@%p11 bra 	$L__BB1_22;
	ld.global.u32 	%r252, [%rd6+140];
	xor.b32  	%r333, %r333, %r252;
	ld.global.u32 	%r253, [%rd6+144];
	xor.b32  	%r332, %r332, %r253;
	ld.global.u32 	%r254, [%rd6+148];
	xor.b32  	%r331, %r331, %r254;
	ld.global.u32 	%r255, [%rd6+152];
	xor.b32  	%r330, %r330, %r255;
	ld.global.u32 	%r256, [%rd6+156];
	xor.b32  	%r329, %r329, %r256;
$L__BB1_22:
	and.b32  	%r258, %r199, 256;
	setp.eq.s32 	%p12, %r258, 0;
	@%p12 bra 	$L__BB1_24;
	ld.global.u32 	%r259, [%rd6+160];
	xor.b32  	%r333, %r333, %r259;
	ld.global.u32 	%r260, [%rd6+164];
	xor.b32  	%r332, %r332, %r260;
	ld.global.u32 	%r261, [%rd6+168];
	xor.b32  	%r331, %r331, %r261;
	ld.global.u32 	%r262, [%rd6+172];
	xor.b32  	%r330, %r330, %r262;
	ld.global.u32 	%r263, [%rd6+176];
	xor.b32  	%r329, %r329, %r263;
$L__BB1_24:
	and.b32  	%r265, %r199, 512;
	setp.eq.s32 	%p13, %r265, 0;
	@%p13 bra 	$L__BB1_26;
	ld.global.u32 	%r266, [%rd6+180];
	xor.b32  	%r333, %r333, %r266;
	ld.global.u32 	%r267, [%rd6+184];
	xor.b32  	%r332, %r332, %r267;
	ld.global.u32 	%r268, [%rd6+188];
	xor.b32  	%r331, %r331, %r268;
	ld.global.u32 	%r269, [%rd6+192];
	xor.b32  	%r330, %r330, %r269;
	ld.global.u32 	%r270, [%rd6+196];
	xor.b32  	%r329, %r329, %r270;
$L__BB1_26:
	and.b32  	%r272, %r199, 1024;
	setp.eq.s32 	%p14, %r272, 0;
	@%p14 bra 	$L__BB1_28;
	ld.global.u32 	%r273, [%rd6+200];
	xor.b32  	%r333, %r333, %r273;
	ld.global.u32 	%r274, [%rd6+204];
	xor.b32  	%r332, %r332, %r274;
	ld.global.u32 	%r275, [%rd6+208];
	xor.b32  	%r331, %r331, %r275;
	ld.global.u32 	%r276, [%rd6+212];
	xor.b32  	%r330, %r330, %r276;
	ld.global.u32 	%r277, [%rd6+216];
	xor.b32  	%r329, %r329, %r277;
$L__BB1_28:
	and.b32  	%r279, %r199, 2048;
	setp.eq.s32 	%p15, %r279, 0;
	@%p15 bra 	$L__BB1_30;
	ld.global.u32 	%r280, [%rd6+220];
	xor.b32  	%r333, %r333, %r280;
	ld.global.u32 	%r281, [%rd6+224];
	xor.b32  	%r332, %r332, %r281;
	ld.global.u32 	%r282, [%rd6+228];
	xor.b32  	%r331, %r331, %r282;
	ld.global.u32 	%r283, [%rd6+232];
	xor.b32  	%r330, %r330, %r283;
	ld.global.u32 	%r284, [%rd6+236];
	xor.b32  	%r329, %r329, %r284;
$L__BB1_30:
	and.b32  	%r286, %r199, 4096;
	setp.eq.s32 	%p16, %r286, 0;
	@%p16 bra 	$L__BB1_32;
	ld.global.u32 	%r287, [%rd6+240];
	xor.b32  	%r333, %r333, %r287;
	ld.global.u32 	%r288, [%rd6+244];
	xor.b32  	%r332, %r332, %r288;
	ld.global.u32 	%r289, [%rd6+248];
	xor.b32  	%r331, %r331, %r289;
	ld.global.u32 	%r290, [%rd6+252];
	xor.b32  	%r330, %r330, %r290;
	ld.global.u32 	%r291, [%rd6+256];
	xor.b32  	%r329, %r329, %r291;
$L__BB1_32:
	and.b32  	%r293, %r199, 8192;
	setp.eq.s32 	%p17, %r293, 0;
	@%p17 bra 	$L__BB1_34;
	ld.global.u32 	%r294, [%rd6+260];
	xor.b32  	%r333, %r333, %r294;
	ld.global.u32 	%r295, [%rd6+264];
	xor.b32  	%r332, %r332, %r295;
	ld.global.u32 	%r296, [%rd6+268];
	xor.b32  	%r331, %r331, %r296;
	ld.global.u32 	%r297, [%rd6+272];
	xor.b32  	%r330, %r330, %r297;
	ld.global.u32 	%r298, [%rd6+276];
	xor.b32  	%r329, %r329, %r298;
$L__BB1_34:
	and.b32  	%r300, %r199, 16384;
	setp.eq.s32 	%p18, %r300, 0;
	@%p18 bra 	$L__BB1_36;
	ld.global.u32 	%r301, [%rd6+280];
	xor.b32  	%r333, %r333, %r301;
	ld.global.u32 	%r302, [%rd6+284];
	xor.b32  	%r332, %r332, %r302;
	ld.global.u32 	%r303, [%rd6+288];
	xor.b32  	%r331, %r331, %r303;
	ld.global.u32 	%r304, [%rd6+292];
	xor.b32  	%r330, %r330, %r304;
	ld.global.u32 	%r305, [%rd6+296];
	xor.b32  	%r329, %r329, %r305;
$L__BB1_36:
	and.b32  	%r307, %r199, 32768;
	setp.eq.s32 	%p19, %r307, 0;
	@%p19 bra 	$L__BB1_38;
	ld.global.u32 	%r308, [%rd6+300];
	xor.b32  	%r333, %r333, %r308;
	ld.global.u32 	%r309, [%rd6+304];
	xor.b32  	%r332, %r332, %r309;
	ld.global.u32 	%r310, [%rd6+308];
	xor.b32  	%r331, %r331, %r310;
	ld.global.u32 	%r311, [%rd6+312];
	xor.b32  	%r330, %r330, %r311;
	ld.global.u32 	%r312, [%rd6+316];
	xor.b32  	%r329, %r329, %r312;
$L__BB1_38:
	add.s32 	%r328, %r328, 16;
	setp.ne.s32 	%p20, %r328, 32;
	@%p20 bra 	$L__BB1_6;
	mad.lo.s32 	%r313, %r322, -31, %r11;
	add.s32 	%r322, %r313, 1;
	setp.ne.s32 	%p21, %r322, 5;
	@%p21 bra 	$L__BB1_5;
	st.global.u32 	[%rd2+4], %r333;
	st.global.u32 	[%rd2+8], %r332;
	st.global.u32 	[%rd2+12], %r331;
	st.global.u32 	[%rd2+16], %r330;
	st.global.u32 	[%rd2+20], %r329;
	add.s32 	%r316, %r316, 1;
	setp.lt.u32 	%p22, %r316, %r2;
	@%p22 bra 	$L__BB1_4;
$L__BB1_41:
	shr.u64 	%rd7, %rd17, 2;
	add.s32 	%r315, %r315, 1;
	setp.gt.u64 	%p23, %rd17, 3;
	mov.u64 	%rd17, %rd7;
	@%p23 bra 	$L__BB1_2;
$L__BB1_42:
	mov.b32 	%r314, 0;
	st.global.v2.u32 	[%rd2+24], {%r314, %r314};
	st.global.u32 	[%rd2+32], %r314;
	mov.b64 	%rd16, 0;
	st.global.u64 	[%rd2+40], %rd16;
	ret;

}


// ===== COMPILED SASS (sm_100) =====

	.target	sm_100

	.elftype	@"ET_EXEC"


//--------------------- .note.nv.tkinfo           --------------------------
	.section	.note.nv.tkinfo,"",@"SHT_NOTE"
	.sectionflags	@"SHF_NOTE_NV_TKINFO"
	.tkinfo
        /*0018*/ 	.word	0x00000002
        /*0030*/ 	.string	""
        /*0030*/ 	.string	"ptxas"
        /*0030*/ 	.string	"Cuda compilation tools, release 13.0, V13.0.88"
        /*0030*/ 	.string	"Build cuda_13.0.r13.0/compiler.36424714_0"
        /*0030*/ 	.string	"-arch sm_100 -m 64 "



//--------------------- .note.nv.cuinfo           --------------------------
	.section	.note.nv.cuinfo,"",@"SHT_NOTE"
	.sectionflags	@"SHF_NOTE_NV_CUINFO"
        /*0018*/ 	.short	0x0002
        /*001a*/ 	.short	0x0064
        /*001c*/ 	.short	0x0082
	.zero		2


//--------------------- .nv.info                  --------------------------
	.section	.nv.info,"",@"SHT_CUDA_INFO"
	.align	4


	//----- nvinfo : EIATTR_REGCOUNT
	.align		4
        /*0000*/ 	.byte	0x04, 0x2f
        /*0002*/ 	.short	(.L_10 - .L_9)
	.align		4
.L_9:
        /*0004*/ 	.word	index@(_Z6kernelPiS_iiPcS_P17curandStateXORWOW)
        /*0008*/ 	.word	0x00000028


	//----- nvinfo : EIATTR_FRAME_SIZE
	.align		4
.L_10:
        /*000c*/ 	.byte	0x04, 0x11
        /*000e*/ 	.short	(.L_12 - .L_11)
	.align		4
.L_11:
        /*0010*/ 	.word	index@(_Z6kernelPiS_iiPcS_P17curandStateXORWOW)
        /*0014*/ 	.word	0x00000000


	//----- nvinfo : EIATTR_REGCOUNT
	.align		4
.L_12:
        /*0018*/ 	.byte	0x04, 0x2f
        /*001a*/ 	.short	(.L_14 - .L_13)
	.align		4
.L_13:
        /*001c*/ 	.word	index@(_Z4initP17curandStateXORWOWj)
        /*0020*/ 	.word	0x0000001f


	//----- nvinfo : EIATTR_FRAME_SIZE
	.align		4
.L_14:
        /*0024*/ 	.byte	0x04, 0x11
        /*0026*/ 	.short	(.L_16 - .L_15)
	.align		4
.L_15:
        /*0028*/ 	.word	index@(_Z4initP17curandStateXORWOWj)
        /*002c*/ 	.word	0x00000000


	//----- nvinfo : EIATTR_MIN_STACK_SIZE
	.align		4
.L_16:
        /*0030*/ 	.byte	0x04, 0x12
        /*0032*/ 	.short	(.L_18 - .L_17)
	.align		4
.L_17:
        /*0034*/ 	.word	index@(_Z4initP17curandStateXORWOWj)
        /*0038*/ 	.word	0x00000000


	//----- nvinfo : EIATTR_MIN_STACK_SIZE
	.align		4
.L_18:
        /*003c*/ 	.byte	0x04, 0x12
        /*003e*/ 	.short	(.L_20 - .L_19)
	.align		4
.L_19:
        /*0040*/ 	.word	index@(_Z6kernelPiS_iiPcS_P17curandStateXORWOW)
        /*0044*/ 	.word	0x00000000
.L_20:


//--------------------- .nv.compat                --------------------------
	.section	.nv.compat,"",@"SHT_CUDA_COMPAT_INFO"
	.align	4
        /*0000*/ 	.byte	0x02, 0x09, 0x00, 0x00, 0x02, 0x02, 0x01, 0x00, 0x02, 0x05, 0x05, 0x00, 0x03, 0x07, 0x01, 0x01
        /*0010*/ 	.byte	0x02, 0x03, 0x00, 0x00, 0x02, 0x06, 0x01, 0x00, 0x04, 0x0b, 0x08, 0x00, 0x01, 0x00, 0x00, 0x00
        /*0020*/ 	.byte	0x00, 0x00, 0x00, 0x00


//--------------------- .nv.info._Z4initP17curandStateXORWOWj --------------------------
	.section	.nv.info._Z4initP17curandStateXORWOWj,"",@"SHT_CUDA_INFO"
	.sectionflags	@""
	.align	4


	//----- nvinfo : EIATTR_CUDA_API_VERSION
	.align		4
        /*0000*/ 	.byte	0x04, 0x37
        /*0002*/ 	.short	(.L_22 - .L_21)
.L_21:
        /*0004*/ 	.word	0x00000082


	//----- nvinfo : EIATTR_KPARAM_INFO
	.align		4
.L_22:
        /*0008*/ 	.byte	0x04, 0x17
        /*000a*/ 	.short	(.L_24 - .L_23)
.L_23:
        /*000c*/ 	.word	0x00000000
        /*0010*/ 	.short	0x0001
        /*0012*/ 	.short	0x0008
        /*0014*/ 	.byte	0x00, 0xf0, 0x11, 0x00


	//----- nvinfo : EIATTR_KPARAM_INFO
	.align		4
.L_24:
        /*0018*/ 	.byte	0x04, 0x17
        /*001a*/ 	.short	(.L_26 - .L_25)
.L_25:
        /*001c*/ 	.word	0x00000000
        /*0020*/ 	.short	0x0000
        /*0022*/ 	.short	0x0000
        /*0024*/ 	.byte	0x00, 0xf5, 0x21, 0x00


	//----- nvinfo : EIATTR_SPARSE_MMA_MASK
	.align		4
.L_26:
        /*0028*/ 	.byte	0x03, 0x50
        /*002a*/ 	.short	0x0000


	//----- nvinfo : EIATTR_MAXREG_COUNT
	.align		4
        /*002c*/ 	.byte	0x03, 0x1b
        /*002e*/ 	.short	0x00ff


	//----- nvinfo : EIATTR_MERCURY_ISA_VERSION
	.align		4
        /*0030*/ 	.byte	0x03, 0x5f
        /*0032*/ 	.short	0x0101


	//----- nvinfo : EIATTR_VRC_CTA_INIT_COUNT
	.align		4
        /*0034*/ 	.byte	0x02, 0x4a
	.zero		1
	.zero		1


	//----- nvinfo : EIATTR_EXIT_INSTR_OFFSETS
	.align		4
        /*0038*/ 	.byte	0x04, 0x1c
        /*003a*/ 	.short	(.L_28 - .L_27)


	//   ....[0]....
.L_27:
        /*003c*/ 	.word	0x00000eb0


	//----- nvinfo : EIATTR_CRS_STACK_SIZE
	.align		4
.L_28:
        /*0040*/ 	.byte	0x04, 0x1e
        /*0042*/ 	.short	(.L_30 - .L_29)
.L_29:
        /*0044*/ 	.word	0x00000000


	//----- nvinfo : EIATTR_CBANK_PARAM_SIZE
	.align		4
.L_30:
        /*0048*/ 	.byte	0x03, 0x19
        /*004a*/ 	.short	0x000c


	//----- nvinfo : EIATTR_PARAM_CBANK
	.align		4
        /*004c*/ 	.byte	0x04, 0x0a
        /*004e*/ 	.short	(.L_32 - .L_31)
	.align		4
.L_31:
        /*0050*/ 	.word	index@(.nv.constant0._Z4initP17curandStateXORWOWj)
        /*0054*/ 	.short	0x0380
        /*0056*/ 	.short	0x000c


	//----- nvinfo : EIATTR_SW_WAR
	.align		4
.L_32:
        /*0058*/ 	.byte	0x04, 0x36
        /*005a*/ 	.short	(.L_34 - .L_33)
.L_33:
        /*005c*/ 	.word	0x00000008
.L_34:


//--------------------- .nv.info._Z6kernelPiS_iiPcS_P17curandStateXORWOW --------------------------
	.section	.nv.info._Z6kernelPiS_iiPcS_P17curandStateXORWOW,"",@"SHT_CUDA_INFO"
	.sectionflags	@""
	.align	4


	//----- nvinfo : EIATTR_CUDA_API_VERSION
	.align		4
        /*0000*/ 	.byte	0x04, 0x37
        /*0002*/ 	.short	(.L_36 - .L_35)
.L_35:
        /*0004*/ 	.word	0x00000082


	//----- nvinfo : EIATTR_KPARAM_INFO
	.align		4
.L_36:
        /*0008*/ 	.byte	0x04, 0x17
        /*000a*/ 	.short	(.L_38 - .L_37)
.L_37:
        /*000c*/ 	.word	0x00000000
        /*0010*/ 	.short	0x0006
        /*0012*/ 	.short	0x0028
        /*0014*/ 	.byte	0x00, 0xf5, 0x21, 0x00


	//----- nvinfo : EIATTR_KPARAM_INFO
	.align		4
.L_38:
        /*0018*/ 	.byte	0x04, 0x17
        /*001a*/ 	.short	(.L_40 - .L_39)
.L_39:
        /*001c*/ 	.word	0x00000000
        /*0020*/ 	.short	0x0005
        /*0022*/ 	.short	0x0020
        /*0024*/ 	.byte	0x00, 0xf5, 0x21, 0x00


	//----- nvinfo : EIATTR_KPARAM_INFO
	.align		4
.L_40:
        /*0028*/ 	.byte	0x04, 0x17
        /*002a*/ 	.short	(.L_42 - .L_41)
.L_41:
        /*002c*/ 	.word	0x00000000
        /*0030*/ 	.short	0x0004
        /*0032*/ 	.short	0x0018
        /*0034*/ 	.byte	0x00, 0xf5, 0x21, 0x00


	//----- nvinfo : EIATTR_KPARAM_INFO
	.align		4
.L_42:
        /*0038*/ 	.byte	0x04, 0x17
        /*003a*/ 	.short	(.L_44 - .L_43)
.L_43:
        /*003c*/ 	.word	0x00000000
        /*0040*/ 	.short	0x0003
        /*0042*/ 	.short	0x0014
        /*0044*/ 	.byte	0x00, 0xf0, 0x11, 0x00


	//----- nvinfo : EIATTR_KPARAM_INFO
	.align		4
.L_44:
        /*0048*/ 	.byte	0x04, 0x17
        /*004a*/ 	.short	(.L_46 - .L_45)
.L_45:
        /*004c*/ 	.word	0x00000000
        /*0050*/ 	.short	0x0002
        /*0052*/ 	.short	0x0010
        /*0054*/ 	.byte	0x00, 0xf0, 0x11, 0x00


	//----- nvinfo : EIATTR_KPARAM_INFO
	.align		4
.L_46:
        /*0058*/ 	.byte	0x04, 0x17
        /*005a*/ 	.short	(.L_48 - .L_47)
.L_47:
        /*005c*/ 	.word	0x00000000
        /*0060*/ 	.short	0x0001
        /*0062*/ 	.short	0x0008
        /*0064*/ 	.byte	0x00, 0xf5, 0x21, 0x00


	//----- nvinfo : EIATTR_KPARAM_INFO
	.align		4
.L_48:
        /*0068*/ 	.byte	0x04, 0x17
        /*006a*/ 	.short	(.L_50 - .L_49)
.L_49:
        /*006c*/ 	.word	0x00000000
        /*0070*/ 	.short	0x0000
        /*0072*/ 	.short	0x0000
        /*0074*/ 	.byte	0x00, 0xf5, 0x21, 0x00


	//----- nvinfo : EIATTR_SPARSE_MMA_MASK
	.align		4
.L_50:
        /*0078*/ 	.byte	0x03, 0x50
        /*007a*/ 	.short	0x0000


	//----- nvinfo : EIATTR_MAXREG_COUNT
	.align		4
        /*007c*/ 	.byte	0x03, 0x1b
        /*007e*/ 	.short	0x00ff


	//----- nvinfo : EIATTR_NUM_BARRIERS
	.align		4
        /*0080*/ 	.byte	0x02, 0x4c
        /*0082*/ 	.byte	0x01
	.zero		1


	//----- nvinfo : EIATTR_MERCURY_ISA_VERSION
	.align		4
        /*0084*/ 	.byte	0x03, 0x5f
        /*0086*/ 	.short	0x0101


	//----- nvinfo : EIATTR_VRC_CTA_INIT_COUNT
	.align		4
        /*0088*/ 	.byte	0x02, 0x4a
	.zero		1
	.zero		1


	//----- nvinfo : EIATTR_EXIT_INSTR_OFFSETS
	.align		4
        /*008c*/ 	.byte	0x04, 0x1c
        /*008e*/ 	.short	(.L_52 - .L_51)


	//   ....[0]....
.L_51:
        /*0090*/ 	.word	0x00007c90


	//   ....[1]....
        /*0094*/ 	.word	0x00007e80


	//   ....[2]....
        /*0098*/ 	.word	0x00007fc0


	//----- nvinfo : EIATTR_CRS_STACK_SIZE
	.align		4
.L_52:
        /*009c*/ 	.byte	0x04, 0x1e
        /*009e*/ 	.short	(.L_54 - .L_53)
.L_53:
        /*00a0*/ 	.word	0x00000000


	//----- nvinfo : EIATTR_CBANK_PARAM_SIZE
	.align		4
.L_54:
        /*00a4*/ 	.byte	0x03, 0x19
        /*00a6*/ 	.short	0x0030


	//----- nvinfo : EIATTR_PARAM_CBANK
	.align		4
        /*00a8*/ 	.byte	0x04, 0x0a
        /*00aa*/ 	.short	(.L_56 - .L_55)
	.align		4
.L_55:
        /*00ac*/ 	.word	index@(.nv.constant0._Z6kernelPiS_iiPcS_P17curandStateXORWOW)
        /*00b0*/ 	.short	0x0380
        /*00b2*/ 	.short	0x0030


	//----- nvinfo : EIATTR_SW_WAR
	.align		4
.L_56:
        /*00b4*/ 	.byte	0x04, 0x36
        /*00b6*/ 	.short	(.L_58 - .L_57)
.L_57:
        /*00b8*/ 	.word	0x00000008
.L_58:


//--------------------- .nv.callgraph             --------------------------
	.section	.nv.callgraph,"",@"SHT_CUDA_CALLGRAPH"
	.align	4
	.sectionentsize	8
	.align		4
        /*0000*/ 	.word	0x00000000
	.align		4
        /*0004*/ 	.word	0xffffffff
	.align		4
        /*0008*/ 	.word	0x00000000
	.align		4
        /*000c*/ 	.word	0xfffffffe
	.align		4
        /*0010*/ 	.word	0x00000000
	.align		4
        /*0014*/ 	.word	0xfffffffd
	.align		4
        /*0018*/ 	.word	0x00000000
	.align		4
        /*001c*/ 	.word	0xfffffffc


//--------------------- .nv.constant4             --------------------------
	.section	.nv.constant4,"a",@progbits
	.align	8
	.align		8
.nv.constant4:
        /*0000*/ 	.dword	precalc_xorwow_matrix
	.align		8
        /*0008*/ 	.dword	precalc_xorwow_offset_matrix
	.align		8
        /*0010*/ 	.dword	mrg32k3aM1
	.align		8
        /*0018*/ 	.dword	mrg32k3aM2
	.align		8
        /*0020*/ 	.dword	mrg32k3aM1SubSeq
	.align		8
        /*0028*/ 	.dword	mrg32k3aM2SubSeq
	.align		8
        /*0030*/ 	.dword	mrg32k3aM1Seq
	.align		8
        /*0038*/ 	.dword	mrg32k3aM2Seq


//--------------------- .nv.constant3             --------------------------
	.section	.nv.constant3,"a",@progbits
	.align	8
.nv.constant3:
	.type		__cr_lgamma_table,@object
	.size		__cr_lgamma_table,(.L_8 - __cr_lgamma_table)
__cr_lgamma_table:
        /*0000*/ 	.byte	0x00, 0x00, 0x00, 0x00, 0x00, 0x00, 0x00, 0x00, 0x00, 0x00, 0x00, 0x00, 0x00, 0x00, 0x00, 0x00
        /*0010*/ 	.byte	0xef, 0x39, 0xfa, 0xfe, 0x42, 0x2e, 0xe6, 0x3f, 0x02, 0x20, 0x2a, 0xfa, 0x0b, 0xab, 0xfc, 0x3f
        /*0020*/ 	.byte	0xf9, 0x2c, 0x92, 0x7c, 0xa7, 0x6c, 0x09, 0x40, 0xc9, 0x79, 0x44, 0x3c, 0x64, 0x26, 0x13, 0x40
        /*0030*/ 	.byte	0xca, 0x01, 0xcf, 0x3a, 0x27, 0x51, 0x1a, 0x40, 0x30, 0xcc, 0x2d, 0xf3, 0xe1, 0x0c, 0x21, 0x40
        /*0040*/ 	.byte	0x0d, 0xb7, 0xfc, 0x82, 0x8e, 0x35, 0x25, 0x40
.L_8:


//--------------------- .text._Z4initP17curandStateXORWOWj --------------------------
	.section	.text._Z4initP17curandStateXORWOWj,"ax",@progbits
	.align	128
        .global         _Z4initP17curandStateXORWOWj
        .type           _Z4initP17curandStateXORWOWj,@function
        .size           _Z4initP17curandStateXORWOWj,(.L_x_161 - _Z4initP17curandStateXORWOWj)
        .other          _Z4initP17curandStateXORWOWj,@"STO_CUDA_ENTRY STV_DEFAULT"
_Z4initP17curandStateXORWOWj:
.text._Z4initP17curandStateXORWOWj:
[----:B------:R-:W-:Y:S01]  /*0000*/  LDC R1, c[0x0][0x37c] ;  /* 0x0000df00ff017b82 */ /* 0x000fe20000000800 */
[----:B------:R-:W0:Y:S07]  /*0010*/  S2R R13, SR_CTAID.X ;  /* 0x00000000000d7919 */ /* 0x000e2e0000002500 */
[----:B------:R-:W1:Y:S01]  /*0020*/  LDC R0, c[0x0][0x388] ;  /* 0x0000e200ff007b82 */ /* 0x000e620000000800 */
[----:B------:R-:W0:Y:S01]  /*0030*/  LDCU UR6, c[0x0][0x360] ;  /* 0x00006c00ff0677ac */ /* 0x000e220008000800 */
[----:B------:R-:W-:Y:S01]  /*0040*/  IMAD.MOV.U32 R5, RZ, RZ, -0x75bd8fc ;  /* 0xf8a42704ff057424 */ /* 0x000fe200078e00ff */
[----:B------:R-:W0:Y:S01]  /*0050*/  S2R R2, SR_TID.X ;  /* 0x0000000000027919 */ /* 0x000e220000002100 */
[----:B------:R-:W-:Y:S01]  /*0060*/  IMAD.MOV.U32 R8, RZ, RZ, -0x23270784 ;  /* 0xdcd8f87cff087424 */ /* 0x000fe200078e00ff */
[----:B------:R-:W2:Y:S01]  /*0070*/  LDCU.64 UR4, c[0x0][0x358] ;  /* 0x00006b00ff0477ac */ /* 0x000ea20008000a00 */
[----:B------:R-:W-:Y:S02]  /*0080*/  BSSY.RECONVERGENT B0, `(.L_x_0) ;  /* 0x00000df000007945 */ /* 0x000fe40003800200 */
[----:B------:R-:W3:Y:S01]  /*0090*/  LDC.64 R6, c[0x0][0x380] ;  /* 0x0000e000ff067b82 */ /* 0x000ee20000000a00 */
[----:B-1----:R-:W-:-:S05]  /*00a0*/  LOP3.LUT R0, R0, 0xaad26b49, RZ, 0x3c, !PT ;  /* 0xaad26b4900007812 */ /* 0x002fca00078e3cff */
[----:B------:R-:W-:-:S04]  /*00b0*/  IMAD R0, R0, 0x4182bed5, RZ ;  /* 0x4182bed500007824 */ /* 0x000fc800078e02ff */
[C---:B------:R-:W-:Y:S01]  /*00c0*/  VIADD R3, R0.reuse, 0x75bcd15 ;  /* 0x075bcd1500037836 */ /* 0x040fe20000000000 */
[C---:B------:R-:W-:Y:S01]  /*00d0*/  LOP3.LUT R4, R0.reuse, 0x159a55e5, RZ, 0x3c, !PT ;  /* 0x159a55e500047812 */ /* 0x040fe200078e3cff */
[----:B0-----:R-:W-:Y:S02]  /*00e0*/  IMAD R13, R13, UR6, R2 ;  /* 0x000000060d0d7c24 */ /* 0x001fe4000f8e0202 */
[----:B------:R-:W-:Y:S02]  /*00f0*/  VIADD R2, R0, 0xd9f6dc18 ;  /* 0xd9f6dc1800027836 */ /* 0x000fe40000000000 */
[C---:B---3--:R-:W-:Y:S01]  /*0100*/  IMAD.WIDE R6, R13.reuse, 0x30, R6 ;  /* 0x000000300d067825 */ /* 0x048fe200078e0206 */
[----:B------:R-:W-:-:S03]  /*0110*/  ISETP.NE.AND P0, PT, R13, RZ, PT ;  /* 0x000000ff0d00720c */ /* 0x000fc60003f05270 */
[----:B------:R-:W-:Y:S01]  /*0120*/  VIADD R9, R0, 0x583f19 ;  /* 0x00583f1900097836 */ /* 0x000fe20000000000 */
[----:B--2---:R0:W-:Y:S04]  /*0130*/  STG.E.64 desc[UR4][R6.64], R2 ;  /* 0x0000000206007986 */ /* 0x0041e8000c101b04 */
[----:B------:R0:W-:Y:S04]  /*0140*/  STG.E.64 desc[UR4][R6.64+0x8], R4 ;  /* 0x0000080406007986 */ /* 0x0001e8000c101b04 */
[----:B------:R0:W-:Y:S01]  /*0150*/  STG.E.64 desc[UR4][R6.64+0x10], R8 ;  /* 0x0000100806007986 */ /* 0x0001e2000c101b04 */
[----:B------:R-:W-:Y:S05]  /*0160*/  @!P0 BRA `(.L_x_1) ;  /* 0x0000000c00408947 */ /* 0x000fea0003800000 */
[----:B------:R-:W-:Y:S01]  /*0170*/  SHF.R.S32.HI R0, RZ, 0x1f, R13 ;  /* 0x0000001fff007819 */ /* 0x000fe2000001140d */
[----:B------:R-:W-:-:S07]  /*0180*/  IMAD.MOV.U32 R12, RZ, RZ, RZ ;  /* 0x000000ffff0c7224 */ /* 0x000fce00078e00ff */
.L_x_7:
[----:B0-----:R-:W-:Y:S01]  /*0190*/  LOP3.LUT R2, R13, 0x3, RZ, 0xc0, !PT ;  /* 0x000000030d027812 */ /* 0x001fe200078ec0ff */
[----:B------:R-:W-:Y:S03]  /*01a0*/  BSSY.RECONVERGENT B1, `(.L_x_2) ;  /* 0x00000c6000017945 */ /* 0x000fe60003800200 */
[----:B------:R-:W-:-:S04]  /*01b0*/  ISETP.NE.U32.AND P0, PT, R2, RZ, PT ;  /* 0x000000ff0200720c */ /* 0x000fc80003f05070 */
[----:B------:R-:W-:-:S13]  /*01c0*/  ISETP.NE.AND.EX P0, PT, RZ, RZ, PT, P0 ;  /* 0x000000ffff00720c */ /* 0x000fda0003f05300 */
[----:B------:R-:W-:Y:S05]  /*01d0*/  @!P0 BRA `(.L_x_3) ;  /* 0x0000000c00088947 */ /* 0x000fea0003800000 */
[----:B------:R-:W0:Y:S01]  /*01e0*/  LDC.64 R8, c[0x4][RZ] ;  /* 0x01000000ff087b82 */ /* 0x000e220000000a00 */
[----:B------:R-:W-:Y:S02]  /*01f0*/  IMAD.MOV.U32 R14, RZ, RZ, RZ ;  /* 0x000000ffff0e7224 */ /* 0x000fe400078e00ff */
[----:B0-----:R-:W-:-:S07]  /*0200*/  IMAD.WIDE.U32 R8, R12, 0xc80, R8 ;  /* 0x00000c800c087825 */ /* 0x001fce00078e0008 */
.L_x_6:
[----:B0-----:R-:W-:Y:S01]  /*0210*/  IMAD.MOV.U32 R15, RZ, RZ, RZ ;  /* 0x000000ffff0f7224 */ /* 0x001fe200078e00ff */
[----:B------:R-:W-:Y:S01]  /*0220*/  CS2R R2, SRZ ;  /* 0x0000000000027805 */ /* 0x000fe2000001ff00 */
[----:B------:R-:W-:Y:S01]  /*0230*/  IMAD.MOV.U32 R17, RZ, RZ, RZ ;  /* 0x000000ffff117224 */ /* 0x000fe200078e00ff */
[----:B------:R-:W-:-:S07]  /*0240*/  CS2R R4, SRZ ;  /* 0x0000000000047805 */ /* 0x000fce000001ff00 */
.L_x_5:
[----:B------:R-:W-:-:S05]  /*0250*/  IMAD.WIDE.U32 R10, R17, 0x4, R6 ;  /* 0x00000004110a7825 */ /* 0x000fca00078e0006 */
[----:B------:R0:W5:Y:S01]  /*0260*/  LDG.E R16, desc[UR4][R10.64+0x4] ;  /* 0x000004040a107981 */ /* 0x000162000c1e1900 */
[----:B------:R-:W-:-:S07]  /*0270*/  IMAD.MOV.U32 R19, RZ, RZ, RZ ;  /* 0x000000ffff137224 */ /* 0x000fce00078e00ff */
.L_x_4:
[----:B-----5:R-:W-:Y:S01]  /*0280*/  SHF.R.U32.HI R24, RZ, R19, R16 ;  /* 0x00000013ff187219 */ /* 0x020fe20000011610 */
[----:B0-----:R-:W-:-:S03]  /*0290*/  IMAD.SHL.U32 R10, R17, 0x20, RZ ;  /* 0x00000020110a7824 */ /* 0x001fc600078e00ff */
[----:B------:R-:W-:Y:S01]  /*02a0*/  LOP3.LUT R11, R24, 0x1, RZ, 0xc0, !PT ;  /* 0x00000001180b7812 */ /* 0x000fe200078ec0ff */
[----:B------:R-:W-:-:S03]  /*02b0*/  IMAD.IADD R10, R10, 0x1, R19 ;  /* 0x000000010a0a7824 */ /* 0x000fc600078e0213 */
[----:B------:R-:W-:Y:S01]  /*02c0*/  ISETP.NE.U32.AND P0, PT, R11, 0x1, PT ;  /* 0x000000010b00780c */ /* 0x000fe20003f05070 */
[----:B------:R-:W-:-:S03]  /*02d0*/  IMAD R11, R10, 0x5, RZ ;  /* 0x000000050a0b7824 */ /* 0x000fc600078e02ff */
[----:B------:R-:W-:Y:S01]  /*02e0*/  R2P PR, R24, 0x7e ;  /* 0x0000007e18007804 */ /* 0x000fe20000000000 */
[----:B------:R-:W-:-:S08]  /*02f0*/  IMAD.WIDE.U32 R10, R11, 0x4, R8 ;  /* 0x000000040b0a7825 */ /* 0x000fd000078e0008 */
[----:B------:R-:W2:Y:S04]  /*0300*/  @!P0 LDG.E R18, desc[UR4][R10.64] ;  /* 0x000000040a128981 */ /* 0x000ea8000c1e1900 */
[----:B------:R-:W3:Y:S04]  /*0310*/  @!P0 LDG.E R20, desc[UR4][R10.64+0x10] ;  /* 0x000010040a148981 */ /* 0x000ee8000c1e1900 */
[----:B------:R-:W4:Y:S04]  /*0320*/  @P1 LDG.E R22, desc[UR4][R10.64+0x14] ;  /* 0x000014040a161981 */ /* 0x000f28000c1e1900 */
[----:B------:R-:W4:Y:S04]  /*0330*/  @P2 LDG.E R26, desc[UR4][R10.64+0x28] ;  /* 0x000028040a1a2981 */ /* 0x000f28000c1e1900 */
[----:B------:R-:W4:Y:S04]  /*0340*/  @!P0 LDG.E R21, desc[UR4][R10.64+0x4] ;  /* 0x000004040a158981 */ /* 0x000f28000c1e1900 */
[----:B------:R-:W4:Y:S04]  /*0350*/  @!P0 LDG.E R23, desc[UR4][R10.64+0xc] ;  /* 0x00000c040a178981 */ /* 0x000f28000c1e1900 */
[----:B------:R-:W4:Y:S04]  /*0360*/  @P1 LDG.E R25, desc[UR4][R10.64+0x18] ;  /* 0x000018040a191981 */ /* 0x000f28000c1e1900 */
[----:B------:R-:W4:Y:S04]  /*0370*/  @P3 LDG.E R28, desc[UR4][R10.64+0x3c] ;  /* 0x00003c040a1c3981 */ /* 0x000f28000c1e1900 */
[----:B------:R-:W4:Y:S01]  /*0380*/  @P6 LDG.E R27, desc[UR4][R10.64+0x7c] ;  /* 0x00007c040a1b6981 */ /* 0x000f22000c1e1900 */
[----:B--2---:R-:W-:-:S03]  /*0390*/  @!P0 LOP3.LUT R15, R15, R18, RZ, 0x3c, !PT ;  /* 0x000000120f0f8212 */ /* 0x004fc600078e3cff */
[----:B------:R-:W2:Y:S01]  /*03a0*/  @!P0 LDG.E R18, desc[UR4][R10.64+0x8] ;  /* 0x000008040a128981 */ /* 0x000ea2000c1e1900 */
[----:B---3--:R-:W-:-:S03]  /*03b0*/  @!P0 LOP3.LUT R3, R3, R20, RZ, 0x3c, !PT ;  /* 0x0000001403038212 */ /* 0x008fc600078e3cff */
[----:B------:R-:W3:Y:S01]  /*03c0*/  @P1 LDG.E R20, desc[UR4][R10.64+0x24] ;  /* 0x000024040a141981 */ /* 0x000ee2000c1e1900 */
[----:B----4-:R-:W-:-:S03]  /*03d0*/  @P1 LOP3.LUT R15, R15, R22, RZ, 0x3c, !PT ;  /* 0x000000160f0f1212 */ /* 0x010fc600078e3cff */
[----:B------:R-:W4:Y:S01]  /*03e0*/  @P2 LDG.E R22, desc[UR4][R10.64+0x38] ;  /* 0x000038040a162981 */ /* 0x000f22000c1e1900 */
[----:B------:R-:W-:-:S03]  /*03f0*/  @P2 LOP3.LUT R15, R15, R26, RZ, 0x3c, !PT ;  /* 0x0000001a0f0f2212 */ /* 0x000fc600078e3cff */
[----:B------:R-:W4:Y:S01]  /*0400*/  @P4 LDG.E R26, desc[UR4][R10.64+0x50] ;  /* 0x000050040a1a4981 */ /* 0x000f22000c1e1900 */
[----:B------:R-:W-:-:S03]  /*0410*/  @!P0 LOP3.LUT R4, R4, R21, RZ, 0x3c, !PT ;  /* 0x0000001504048212 */ /* 0x000fc600078e3cff */
[----:B------:R-:W4:Y:S01]  /*0420*/  @P1 LDG.E R21, desc[UR4][R10.64+0x20] ;  /* 0x000020040a151981 */ /* 0x000f22000c1e1900 */
[----:B------:R-:W-:-:S03]  /*0430*/  @!P0 LOP3.LUT R2, R2, R23, RZ, 0x3c, !PT ;  /* 0x0000001702028212 */ /* 0x000fc600078e3cff */
[----:B------:R-:W4:Y:S01]  /*0440*/  @P2 LDG.E R23, desc[UR4][R10.64+0x2c] ;  /* 0x00002c040a172981 */ /* 0x000f22000c1e1900 */
[----:B------:R-:W-:-:S03]  /*0450*/  @P1 LOP3.LUT R4, R4, R25, RZ, 0x3c, !PT ;  /* 0x0000001904041212 */ /* 0x000fc600078e3cff */
[----:B------:R-:W4:Y:S01]  /*0460*/  @P2 LDG.E R25, desc[UR4][R10.64+0x34] ;  /* 0x000034040a192981 */ /* 0x000f22000c1e1900 */
[----:B--2---:R-:W-:-:S03]  /*0470*/  @!P0 LOP3.LUT R5, R5, R18, RZ, 0x3c, !PT ;  /* 0x0000001205058212 */ /* 0x004fc600078e3cff */
[----:B------:R-:W2:Y:S01]  /*0480*/  @P1 LDG.E R18, desc[UR4][R10.64+0x1c] ;  /* 0x00001c040a121981 */ /* 0x000ea2000c1e1900 */
[----:B---3--:R-:W-:-:S03]  /*0490*/  @P1 LOP3.LUT R3, R3, R20, RZ, 0x3c, !PT ;  /* 0x0000001403031212 */ /* 0x008fc600078e3cff */
[----:B------:R-:W3:Y:S01]  /*04a0*/  @P2 LDG.E R20, desc[UR4][R10.64+0x30] ;  /* 0x000030040a142981 */ /* 0x000ee2000c1e1900 */
[----:B----4-:R-:W-:-:S03]  /*04b0*/  @P2 LOP3.LUT R3, R3, R22, RZ, 0x3c, !PT ;  /* 0x0000001603032212 */ /* 0x010fc600078e3cff */
[----:B------:R-:W4:Y:S01]  /*04c0*/  @P3 LDG.E R22, desc[UR4][R10.64+0x4c] ;  /* 0x00004c040a163981 */ /* 0x000f22000c1e1900 */
[----:B------:R-:W-:-:S04]  /*04d0*/  @P3 LOP3.LUT R15, R15, R28, RZ, 0x3c, !PT ;  /* 0x0000001c0f0f3212 */ /* 0x000fc800078e3cff */
[----:B------:R-:W-:Y:S02]  /*04e0*/  @P4 LOP3.LUT R15, R15, R26, RZ, 0x3c, !PT ;  /* 0x0000001a0f0f4212 */ /* 0x000fe400078e3cff */
[----:B------:R-:W-:Y:S01]  /*04f0*/  @P1 LOP3.LUT R2, R2, R21, RZ, 0x3c, !PT ;  /* 0x0000001502021212 */ /* 0x000fe200078e3cff */
[----:B------:R-:W4:Y:S04]  /*0500*/  @P5 LDG.E R26, desc[UR4][R10.64+0x64] ;  /* 0x000064040a1a5981 */ /* 0x000f28000c1e1900 */
[----:B------:R-:W4:Y:S01]  /*0510*/  @P3 LDG.E R21, desc[UR4][R10.64+0x40] ;  /* 0x000040040a153981 */ /* 0x000f22000c1e1900 */
[----:B------:R-:W-:Y:S02]  /*0520*/  @P2 LOP3.LUT R4, R4, R23, RZ, 0x3c, !PT ;  /* 0x0000001704042212 */ /* 0x000fe400078e3cff */
[----:B------:R-:W-:Y:S01]  /*0530*/  @P2 LOP3.LUT R2, R2, R25, RZ, 0x3c, !PT ;  /* 0x0000001902022212 */ /* 0x000fe200078e3cff */
[----:B------:R-:W4:Y:S04]  /*0540*/  @P3 LDG.E R23, desc[UR4][R10.64+0x48] ;  /* 0x000048040a173981 */ /* 0x000f28000c1e1900 */
[----:B------:R-:W4:Y:S01]  /*0550*/  @P4 LDG.E R25, desc[UR4][R10.64+0x54] ;  /* 0x000054040a194981 */ /* 0x000f22000c1e1900 */
[----:B--2---:R-:W-:-:S03]  /*0560*/  @P1 LOP3.LUT R5, R5, R18, RZ, 0x3c, !PT ;  /* 0x0000001205051212 */ /* 0x004fc600078e3cff */
[----:B------:R-:W2:Y:S01]  /*0570*/  @P3 LDG.E R18, desc[UR4][R10.64+0x44] ;  /* 0x000044040a123981 */ /* 0x000ea2000c1e1900 */
[----:B---3--:R-:W-:-:S03]  /*0580*/  @P2 LOP3.LUT R5, R5, R20, RZ, 0x3c, !PT ;  /* 0x0000001405052212 */ /* 0x008fc600078e3cff */
[----:B------:R-:W3:Y:S01]  /*0590*/  @P4 LDG.E R20, desc[UR4][R10.64+0x58] ;  /* 0x000058040a144981 */ /* 0x000ee2000c1e1900 */
[----:B----4-:R-:W-:-:S03]  /*05a0*/  @P3 LOP3.LUT R3, R3, R22, RZ, 0x3c, !PT ;  /* 0x0000001603033212 */ /* 0x010fc600078e3cff */
[----:B------:R-:W4:Y:S01]  /*05b0*/  @P4 LDG.E R22, desc[UR4][R10.64+0x60] ;  /* 0x000060040a164981 */ /* 0x000f22000c1e1900 */
[----:B------:R-:W-:Y:S02]  /*05c0*/  LOP3.LUT P0, RZ, R24, 0x80, RZ, 0xc0, !PT ;  /* 0x0000008018ff7812 */ /* 0x000fe4000780c0ff */
[----:B------:R-:W-:Y:S02]  /*05d0*/  @P5 LOP3.LUT R15, R15, R26, RZ, 0x3c, !PT ;  /* 0x0000001a0f0f5212 */ /* 0x000fe400078e3cff */
[----:B------:R-:W4:Y:S01]  /*05e0*/  @P6 LDG.E R26, desc[UR4][R10.64+0x78] ;  /* 0x000078040a1a6981 */ /* 0x000f22000c1e1900 */
[----:B------:R-:W-:-:S03]  /*05f0*/  @P3 LOP3.LUT R4, R4, R21, RZ, 0x3c, !PT ;  /* 0x0000001504043212 */ /* 0x000fc600078e3cff */
[----:B------:R-:W4:Y:S01]  /*0600*/  @P4 LDG.E R21, desc[UR4][R10.64+0x5c] ;  /* 0x00005c040a154981 */ /* 0x000f22000c1e1900 */
[----:B------:R-:W-:-:S03]  /*0610*/  @P3 LOP3.LUT R2, R2, R23, RZ, 0x3c, !PT ;  /* 0x0000001702023212 */ /* 0x000fc600078e3cff */
[----:B------:R-:W4:Y:S01]  /*0620*/  @P5 LDG.E R23, desc[UR4][R10.64+0x68] ;  /* 0x000068040a175981 */ /* 0x000f22000c1e1900 */
[----:B------:R-:W-:-:S03]  /*0630*/  @P4 LOP3.LUT R4, R4, R25, RZ, 0x3c, !PT ;  /* 0x0000001904044212 */ /* 0x000fc600078e3cff */
[----:B------:R-:W4:Y:S01]  /*0640*/  @P5 LDG.E R25, desc[UR4][R10.64+0x70] ;  /* 0x000070040a195981 */ /* 0x000f22000c1e1900 */
[----:B--2---:R-:W-:-:S03]  /*0650*/  @P3 LOP3.LUT R5, R5, R18, RZ, 0x3c, !PT ;  /* 0x0000001205053212 */ /* 0x004fc600078e3cff */
[----:B------:R-:W2:Y:S01]  /*0660*/  @P5 LDG.E R18, desc[UR4][R10.64+0x6c] ;  /* 0x00006c040a125981 */ /* 0x000ea2000c1e1900 */
[----:B---3--:R-:W-:-:S03]  /*0670*/  @P4 LOP3.LUT R5, R5, R20, RZ, 0x3c, !PT ;  /* 0x0000001405054212 */ /* 0x008fc600078e3cff */
[----:B------:R-:W3:Y:S01]  /*0680*/  @P5 LDG.E R20, desc[UR4][R10.64+0x74] ;  /* 0x000074040a145981 */ /* 0x000ee2000c1e1900 */
[----:B----4-:R-:W-:-:S03]  /*0690*/  @P4 LOP3.LUT R3, R3, R22, RZ, 0x3c, !PT ;  /* 0x0000001603034212 */ /* 0x010fc600078e3cff */
[----:B------:R-:W4:Y:S01]  /*06a0*/  @P0 LDG.E R22, desc[UR4][R10.64+0x8c] ;  /* 0x00008c040a160981 */ /* 0x000f22000c1e1900 */
[----:B------:R-:W-:-:S03]  /*06b0*/  @P6 LOP3.LUT R15, R15, R26, RZ, 0x3c, !PT ;  /* 0x0000001a0f0f6212 */ /* 0x000fc600078e3cff */
        /* <DEDUP_REMOVED lines=13> */
[----:B------:R-:W-:Y:S02]  /*0790*/  @P6 LOP3.LUT R4, R4, R27, RZ, 0x3c, !PT ;  /* 0x0000001b04046212 */ /* 0x000fe400078e3cff */
[----:B------:R-:W-:Y:S02]  /*07a0*/  @P6 LOP3.LUT R2, R2, R21, RZ, 0x3c, !PT ;  /* 0x0000001502026212 */ /* 0x000fe400078e3cff */
[----:B------:R-:W-:Y:S02]  /*07b0*/  @P0 LOP3.LUT R4, R4, R23, RZ, 0x3c, !PT ;  /* 0x0000001704040212 */ /* 0x000fe400078e3cff */
[----:B------:R-:W-:Y:S02]  /*07c0*/  @P0 LOP3.LUT R2, R2, R25, RZ, 0x3c, !PT ;  /* 0x0000001902020212 */ /* 0x000fe400078e3cff */
[----:B--2---:R-:W-:Y:S02]  /*07d0*/  @P6 LOP3.LUT R5, R5, R18, RZ, 0x3c, !PT ;  /* 0x0000001205056212 */ /* 0x004fe400078e3cff */
[----:B---3--:R-:W-:-:S02]  /*07e0*/  @P6 LOP3.LUT R3, R3, R20, RZ, 0x3c, !PT ;  /* 0x0000001403036212 */ /* 0x008fc400078e3cff */
[----:B----4-:R-:W-:Y:S02]  /*07f0*/  @P0 LOP3.LUT R5, R5, R22, RZ, 0x3c, !PT ;  /* 0x0000001605050212 */ /* 0x010fe400078e3cff */
[----:B------:R-:W-:Y:S02]  /*0800*/  @P0 LOP3.LUT R3, R3, R26, RZ, 0x3c, !PT ;  /* 0x0000001a03030212 */ /* 0x000fe400078e3cff */
[----:B------:R-:W-:-:S13]  /*0810*/  R2P PR, R24.B1, 0x7f ;  /* 0x0000007f18007804 */ /* 0x000fda0000001000 */
[----:B------:R-:W2:Y:S04]  /*0820*/  @P0 LDG.E R18, desc[UR4][R10.64+0xa0] ;  /* 0x0000a0040a120981 */ /* 0x000ea8000c1e1900 */
[----:B------:R-:W3:Y:S04]  /*0830*/  @P1 LDG.E R22, desc[UR4][R10.64+0xb4] ;  /* 0x0000b4040a161981 */ /* 0x000ee8000c1e1900 */
[----:B------:R-:W4:Y:S04]  /*0840*/  @P2 LDG.E R26, desc[UR4][R10.64+0xc8] ;  /* 0x0000c8040a1a2981 */ /* 0x000f28000c1e1900 */
[----:B------:R-:W4:Y:S04]  /*0850*/  @P3 LDG.E R28, desc[UR4][R10.64+0xdc] ;  /* 0x0000dc040a1c3981 */ /* 0x000f28000c1e1900 */
[----:B------:R-:W4:Y:S04]  /*0860*/  @P0 LDG.E R23, desc[UR4][R10.64+0xa4] ;  /* 0x0000a4040a170981 */ /* 0x000f28000c1e1900 */
[----:B------:R-:W4:Y:S04]  /*0870*/  @P0 LDG.E R20, desc[UR4][R10.64+0xa8] ;  /* 0x0000a8040a140981 */ /* 0x000f28000c1e1900 */
[----:B------:R-:W4:Y:S04]  /*0880*/  @P4 LDG.E R25, desc[UR4][R10.64+0xf0] ;  /* 0x0000f0040a194981 */ /* 0x000f28000c1e1900 */
        /* <DEDUP_REMOVED lines=21> */
[----:B------:R-:W-:Y:S02]  /*09e0*/  LOP3.LUT P0, RZ, R24, 0x8000, RZ, 0xc0, !PT ;  /* 0x0000800018ff7812 */ /* 0x000fe4000780c0ff */
[----:B----4-:R-:W-:Y:S01]  /*09f0*/  @P5 LOP3.LUT R15, R15, R26, RZ, 0x3c, !PT ;  /* 0x0000001a0f0f5212 */ /* 0x010fe200078e3cff */
[----:B------:R-:W4:Y:S04]  /*0a00*/  @P3 LDG.E R24, desc[UR4][R10.64+0xe4] ;  /* 0x0000e4040a183981 */ /* 0x000f28000c1e1900 */
[----:B------:R-:W2:Y:S01]  /*0a10*/  @P6 LDG.E R26, desc[UR4][R10.64+0x118] ;  /* 0x000118040a1a6981 */ /* 0x000ea2000c1e1900 */
        /* <DEDUP_REMOVED lines=8> */
[----:B---3--:R-:W-:-:S03]  /*0aa0*/  @P2 LOP3.LUT R3, R3, R22, RZ, 0x3c, !PT ;  /* 0x0000001603032212 */ /* 0x008fc600078e3cff */
[----:B------:R-:W3:Y:S01]  /*0ab0*/  @P4 LDG.E R22, desc[UR4][R10.64+0x100] ;  /* 0x000100040a164981 */ /* 0x000ee2000c1e1900 */
[----:B--2---:R-:W-:-:S03]  /*0ac0*/  @P6 LOP3.LUT R15, R15, R26, RZ, 0x3c, !PT ;  /* 0x0000001a0f0f6212 */ /* 0x004fc600078e3cff */
[----:B------:R-:W2:Y:S01]  /*0ad0*/  @P0 LDG.E R26, desc[UR4][R10.64+0x12c] ;  /* 0x00012c040a1a0981 */ /* 0x000ea2000c1e1900 */
[----:B----4-:R-:W-:-:S03]  /*0ae0*/  @P2 LOP3.LUT R2, R2, R23, RZ, 0x3c, !PT ;  /* 0x0000001702022212 */ /* 0x010fc600078e3cff */
[----:B------:R-:W4:Y:S01]  /*0af0*/  @P4 LDG.E R23, desc[UR4][R10.64+0xfc] ;  /* 0x0000fc040a174981 */ /* 0x000f22000c1e1900 */
[----:B------:R-:W-:-:S03]  /*0b00*/  @P2 LOP3.LUT R5, R5, R20, RZ, 0x3c, !PT ;  /* 0x0000001405052212 */ /* 0x000fc600078e3cff */
[----:B------:R-:W4:Y:S01]  /*0b10*/  @P4 LDG.E R20, desc[UR4][R10.64+0xf8] ;  /* 0x0000f8040a144981 */ /* 0x000f22000c1e1900 */
[----:B------:R-:W-:Y:S02]  /*0b20*/  @P3 LOP3.LUT R2, R2, R27, RZ, 0x3c, !PT ;  /* 0x0000001b02023212 */ /* 0x000fe400078e3cff */
[----:B------:R-:W-:Y:S01]  /*0b30*/  @P3 LOP3.LUT R4, R4, R25, RZ, 0x3c, !PT ;  /* 0x0000001904043212 */ /* 0x000fe200078e3cff */
[----:B------:R-:W4:Y:S01]  /*0b40*/  @P5 LDG.E R27, desc[UR4][R10.64+0x110] ;  /* 0x000110040a1b5981 */ /* 0x000f22000c1e1900 */
[----:B------:R-:W-:-:S03]  /*0b50*/  @P3 LOP3.LUT R5, R5, R24, RZ, 0x3c, !PT ;  /* 0x0000001805053212 */ /* 0x000fc600078e3cff */
[----:B------:R-:W4:Y:S04]  /*0b60*/  @P5 LDG.E R25, desc[UR4][R10.64+0x108] ;  /* 0x000108040a195981 */ /* 0x000f28000c1e1900 */
        /* <DEDUP_REMOVED lines=19> */
[----:B------:R-:W-:-:S05]  /*0ca0*/  VIADD R19, R19, 0x10 ;  /* 0x0000001013137836 */ /* 0x000fca0000000000 */
[----:B------:R-:W-:Y:S02]  /*0cb0*/  ISETP.NE.AND P1, PT, R19, 0x20, PT ;  /* 0x000000201300780c */ /* 0x000fe40003f25270 */
[----:B------:R-:W-:Y:S02]  /*0cc0*/  @P5 LOP3.LUT R3, R3, R18, RZ, 0x3c, !PT ;  /* 0x0000001203035212 */ /* 0x000fe400078e3cff */
[----:B------:R-:W-:Y:S02]  /*0cd0*/  @P6 LOP3.LUT R4, R4, R21, RZ, 0x3c, !PT ;  /* 0x0000001504046212 */ /* 0x000fe400078e3cff */
[----:B---3--:R-:W-:-:S04]  /*0ce0*/  @P6 LOP3.LUT R3, R3, R22, RZ, 0x3c, !PT ;  /* 0x0000001603036212 */ /* 0x008fc800078e3cff */
[----:B--2---:R-:W-:Y:S02]  /*0cf0*/  @P0 LOP3.LUT R3, R3, R26, RZ, 0x3c, !PT ;  /* 0x0000001a03030212 */ /* 0x004fe400078e3cff */
[----:B----4-:R-:W-:Y:S02]  /*0d00*/  @P6 LOP3.LUT R2, R2, R23, RZ, 0x3c, !PT ;  /* 0x0000001702026212 */ /* 0x010fe400078e3cff */
[----:B------:R-:W-:Y:S02]  /*0d10*/  @P6 LOP3.LUT R5, R5, R20, RZ, 0x3c, !PT ;  /* 0x0000001405056212 */ /* 0x000fe400078e3cff */
[----:B------:R-:W-:Y:S02]  /*0d20*/  @P0 LOP3.LUT R2, R2, R27, RZ, 0x3c, !PT ;  /* 0x0000001b02020212 */ /* 0x000fe400078e3cff */
[----:B------:R-:W-:Y:S02]  /*0d30*/  @P0 LOP3.LUT R4, R4, R25, RZ, 0x3c, !PT ;  /* 0x0000001904040212 */ /* 0x000fe400078e3cff */
[----:B------:R-:W-:Y:S01]  /*0d40*/  @P0 LOP3.LUT R5, R5, R24, RZ, 0x3c, !PT ;  /* 0x0000001805050212 */ /* 0x000fe200078e3cff */
[----:B------:R-:W-:Y:S06]  /*0d50*/  @P1 BRA `(.L_x_4) ;  /* 0xfffffff400481947 */ /* 0x000fec000383ffff */
[----:B------:R-:W-:-:S05]  /*0d60*/  VIADD R17, R17, 0x1 ;  /* 0x0000000111117836 */ /* 0x000fca0000000000 */
[----:B------:R-:W-:-:S13]  /*0d70*/  ISETP.NE.AND P0, PT, R17, 0x5, PT ;  /* 0x000000051100780c */ /* 0x000fda0003f05270 */
[----:B------:R-:W-:Y:S05]  /*0d80*/  @P0 BRA `(.L_x_5) ;  /* 0xfffffff400300947 */ /* 0x000fea000383ffff */
[----:B------:R0:W-:Y:S01]  /*0d90*/  STG.E.64 desc[UR4][R6.64+0x8], R4 ;  /* 0x0000080406007986 */ /* 0x0001e2000c101b04 */
[----:B------:R-:W-:Y:S01]  /*0da0*/  VIADD R14, R14, 0x1 ;  /* 0x000000010e0e7836 */ /* 0x000fe20000000000 */
[----:B------:R-:W-:Y:S02]  /*0db0*/  LOP3.LUT R11, R13, 0x3, RZ, 0xc0, !PT ;  /* 0x000000030d0b7812 */ /* 0x000fe400078ec0ff */
[----:B------:R0:W-:Y:S02]  /*0dc0*/  STG.E.64 desc[UR4][R6.64+0x10], R2 ;  /* 0x0000100206007986 */ /* 0x0001e4000c101b04 */
[----:B------:R-:W-:Y:S02]  /*0dd0*/  ISETP.GE.U32.AND P0, PT, R14, R11, PT ;  /* 0x0000000b0e00720c */ /* 0x000fe40003f06070 */
[----:B------:R0:W-:Y:S11]  /*0de0*/  STG.E desc[UR4][R6.64+0x4], R15 ;  /* 0x0000040f06007986 */ /* 0x0001f6000c101904 */
[----:B------:R-:W-:Y:S05]  /*0df0*/  @!P0 BRA `(.L_x_6) ;  /* 0xfffffff400048947 */ /* 0x000fea000383ffff */
.L_x_3:
[----:B------:R-:W-:Y:S05]  /*0e00*/  BSYNC.RECONVERGENT B1 ;  /* 0x0000000000017941 */ /* 0x000fea0003800200 */
.L_x_2:
[C---:B------:R-:W-:Y:S01]  /*0e10*/  ISETP.GT.U32.AND P0, PT, R13.reuse, 0x3, PT ;  /* 0x000000030d00780c */ /* 0x040fe20003f04070 */
[----:B------:R-:W-:Y:S01]  /*0e20*/  VIADD R12, R12, 0x1 ;  /* 0x000000010c0c7836 */ /* 0x000fe20000000000 */
[--C-:B------:R-:W-:Y:S02]  /*0e30*/  SHF.R.U64 R13, R13, 0x2, R0.reuse ;  /* 0x000000020d0d7819 */ /* 0x100fe40000001200 */
[----:B------:R-:W-:Y:S02]  /*0e40*/  ISETP.GT.U32.AND.EX P0, PT, R0, RZ, PT, P0 ;  /* 0x000000ff0000720c */ /* 0x000fe40003f04100 */
[----:B------:R-:W-:-:S11]  /*0e50*/  SHF.R.U32.HI R0, RZ, 0x2, R0 ;  /* 0x00000002ff007819 */ /* 0x000fd60000011600 */
[----:B------:R-:W-:Y:S05]  /*0e60*/  @P0 BRA `(.L_x_7) ;  /* 0xfffffff000c80947 */ /* 0x000fea000383ffff */
.L_x_1:
[----:B------:R-:W-:Y:S05]  /*0e70*/  BSYNC.RECONVERGENT B0 ;  /* 0x0000000000007941 */ /* 0x000fea0003800200 */
.L_x_0:
[----:B------:R-:W-:Y:S04]  /*0e80*/  STG.E.64 desc[UR4][R6.64+0x18], RZ ;  /* 0x000018ff06007986 */ /* 0x000fe8000c101b04 */
[----:B------:R-:W-:Y:S04]  /*0e90*/  STG.E desc[UR4][R6.64+0x20], RZ ;  /* 0x000020ff06007986 */ /* 0x000fe8000c101904 */
[----:B------:R-:W-:Y:S01]  /*0ea0*/  STG.E.64 desc[UR4][R6.64+0x28], RZ ;  /* 0x000028ff06007986 */ /* 0x000fe2000c101b04 */
[----:B------:R-:W-:Y:S05]  /*0eb0*/  EXIT ;  /* 0x000000000000794d */ /* 0x000fea0003800000 */
.L_x_8:
[----:B------:R-:W-:-:S00]  /*0ec0*/  BRA `(.L_x_8) ;  /* 0xfffffffc00fc7947 */ /* 0x000fc0000383ffff */
[----:B------:R-:W-:-:S00]  /*0ed0*/  NOP ;  /* 0x0000000000007918 */ /* 0x000fc00000000000 */
        /* <DEDUP_REMOVED lines=10> */
.L_x_161:


//--------------------- .text._Z6kernelPiS_iiPcS_P17curandStateXORWOW --------------------------
	.section	.text._Z6kernelPiS_iiPcS_P17curandStateXORWOW,"ax",@progbits
	.align	128
        .global         _Z6kernelPiS_iiPcS_P17curandStateXORWOW
        .type           _Z6kernelPiS_iiPcS_P17curandStateXORWOW,@function
        .size           _Z6kernelPiS_iiPcS_P17curandStateXORWOW,(.L_x_162 - _Z6kernelPiS_iiPcS_P17curandStateXORWOW)
        .other          _Z6kernelPiS_iiPcS_P17curandStateXORWOW,@"STO_CUDA_ENTRY STV_DEFAULT"
_Z6kernelPiS_iiPcS_P17curandStateXORWOW:
.text._Z6kernelPiS_iiPcS_P17curandStateXORWOW:
[----:B------:R-:W-:Y:S01]  /*0000*/  LDC R1, c[0x0][0x37c] ;  /* 0x0000df00ff017b82 */ /* 0x000fe20000000800 */
[----:B------:R-:W0:Y:S07]  /*0010*/  S2R R0, SR_TID.X ;  /* 0x0000000000007919 */ /* 0x000e2e0000002100 */
[----:B------:R-:W1:Y:S01]  /*0020*/  LDC.64 R4, c[0x0][0x3a8] ;  /* 0x0000ea00ff047b82 */ /* 0x000e620000000a00 */
[----:B------:R-:W0:Y:S01]  /*0030*/  LDCU UR4, c[0x0][0x360] ;  /* 0x00006c00ff0477ac */ /* 0x000e220008000800 */
[----:B------:R-:W0:Y:S01]  /*0040*/  S2R R3, SR_CTAID.X ;  /* 0x0000000000037919 */ /* 0x000e220000002500 */
[----:B------:R-:W2:Y:S01]  /*0050*/  LDCU.64 UR12, c[0x0][0x358] ;  /* 0x00006b00ff0c77ac */ /* 0x000ea20008000a00 */
[----:B------:R-:W3:Y:S01]  /*0060*/  LDCU UR9, c[0x0][0x390] ;  /* 0x00007200ff0977ac */ /* 0x000ee20008000800 */
[----:B0-----:R-:W-:-:S04]  /*0070*/  IMAD R7, R3, UR4, R0 ;  /* 0x0000000403077c24 */ /* 0x001fc8000f8e0200 */
[----:B-1----:R-:W-:-:S05]  /*0080*/  IMAD.WIDE R4, R7, 0x30, R4 ;  /* 0x0000003007047825 */ /* 0x002fca00078e0204 */
[----:B--2---:R0:W5:Y:S04]  /*0090*/  LDG.E.64 R20, desc[UR12][R4.64] ;  /* 0x0000000c04147981 */ /* 0x004168000c1e1b00 */
[----:B------:R0:W5:Y:S04]  /*00a0*/  LDG.E.64 R18, desc[UR12][R4.64+0x8] ;  /* 0x0000080c04127981 */ /* 0x000168000c1e1b00 */
[----:B------:R0:W5:Y:S01]  /*00b0*/  LDG.E.64 R8, desc[UR12][R4.64+0x10] ;  /* 0x0000100c04087981 */ /* 0x000162000c1e1b00 */
[----:B---3--:R-:W-:Y:S01]  /*00c0*/  ISETP.GE.AND P0, PT, R0, UR9, PT ;  /* 0x0000000900007c0c */ /* 0x008fe2000bf06270 */
[----:B------:R-:W-:-:S12]  /*00d0*/  BSSY.RECONVERGENT B0, `(.L_x_9) ;  /* 0x00000cb000007945 */ /* 0x000fd80003800200 */
[----:B0-----:R-:W-:Y:S05]  /*00e0*/  @P0 BRA `(.L_x_10) ;  /* 0x0000000c00240947 */ /* 0x001fea0003800000 */
[----:B------:R-:W-:Y:S01]  /*00f0*/  LOP3.LUT R2, RZ, R0, RZ, 0x33, !PT ;  /* 0x00000000ff027212 */ /* 0x000fe200078e33ff */
[----:B------:R-:W-:Y:S01]  /*0100*/  BSSY.RECONVERGENT B1, `(.L_x_11) ;  /* 0x000001e000017945 */ /* 0x000fe20003800200 */
[----:B------:R-:W-:-:S03]  /*0110*/  IMAD.MOV.U32 R7, RZ, RZ, R0 ;  /* 0x000000ffff077224 */ /* 0x000fc600078e0000 */
[----:B------:R-:W-:-:S05]  /*0120*/  VIADD R2, R2, UR9 ;  /* 0x0000000902027c36 */ /* 0x000fca0008000000 */
[C---:B------:R-:W-:Y:S02]  /*0130*/  LOP3.LUT R4, R2.reuse, 0xc0, RZ, 0xc0, !PT ;  /* 0x000000c002047812 */ /* 0x040fe400078ec0ff */
[----:B------:R-:W-:Y:S02]  /*0140*/  ISETP.GE.U32.AND P1, PT, R2, 0xc0, PT ;  /* 0x000000c00200780c */ /* 0x000fe40003f26070 */
[----:B------:R-:W-:-:S13]  /*0150*/  ISETP.NE.AND P0, PT, R4, 0xc0, PT ;  /* 0x000000c00400780c */ /* 0x000fda0003f05270 */
[----:B------:R-:W-:Y:S05]  /*0160*/  @!P0 BRA `(.L_x_12) ;  /* 0x00000000005c8947 */ /* 0x000fea0003800000 */
[----:B------:R-:W0:Y:S01]  /*0170*/  S2R R22, SR_CgaCtaId ;  /* 0x0000000000167919 */ /* 0x000e220000008800 */
[----:B------:R-:W1:Y:S01]  /*0180*/  LDC.64 R10, c[0x0][0x380] ;  /* 0x0000e000ff0a7b82 */ /* 0x000e620000000a00 */
[----:B------:R-:W-:Y:S01]  /*0190*/  MOV R6, 0x400 ;  /* 0x0000040000067802 */ /* 0x000fe20000000f00 */
[----:B------:R-:W-:Y:S01]  /*01a0*/  IMAD.MOV.U32 R16, RZ, RZ, RZ ;  /* 0x000000ffff107224 */ /* 0x000fe200078e00ff */
[----:B------:R-:W-:-:S03]  /*01b0*/  LEA.HI R2, R2, 0x1, RZ, 0x1a ;  /* 0x0000000102027811 */ /* 0x000fc600078fd0ff */
[----:B------:R-:W-:Y:S01]  /*01c0*/  VIADD R7, R6, 0x4b0 ;  /* 0x000004b006077836 */ /* 0x000fe20000000000 */
[----:B------:R-:W-:Y:S01]  /*01d0*/  LOP3.LUT R25, R2, 0x3, RZ, 0xc0, !PT ;  /* 0x0000000302197812 */ /* 0x000fe200078ec0ff */
[----:B------:R-:W2:Y:S01]  /*01e0*/  LDC.64 R4, c[0x0][0x388] ;  /* 0x0000e200ff047b82 */ /* 0x000ea20000000a00 */
[C---:B0-----:R-:W-:Y:S02]  /*01f0*/  LEA R6, R22.reuse, R6, 0x18 ;  /* 0x0000000616067211 */ /* 0x041fe400078ec0ff */
[----:B------:R-:W-:Y:S02]  /*0200*/  LEA R22, R22, R7, 0x18 ;  /* 0x0000000716167211 */ /* 0x000fe400078ec0ff */
[----:B------:R-:W-:-:S07]  /*0210*/  MOV R7, R0 ;  /* 0x0000000000077202 */ /* 0x000fce0000000f00 */
.L_x_13:
[----:B01----:R-:W-:-:S04]  /*0220*/  IMAD.WIDE.U32 R12, R7, 0x4, R10 ;  /* 0x00000004070c7825 */ /* 0x003fc800078e000a */
[C---:B--2---:R-:W-:Y:S02]  /*0230*/  IMAD.WIDE.U32 R14, R7.reuse, 0x4, R4 ;  /* 0x00000004070e7825 */ /* 0x044fe400078e0004 */
[----:B------:R-:W2:Y:S04]  /*0240*/  LDG.E R12, desc[UR12][R12.64] ;  /* 0x0000000c0c0c7981 */ /* 0x000ea8000c1e1900 */
[----:B------:R-:W3:Y:S01]  /*0250*/  LDG.E R14, desc[UR12][R14.64] ;  /* 0x0000000c0e0e7981 */ /* 0x000ee2000c1e1900 */
[C---:B------:R-:W-:Y:S02]  /*0260*/  IMAD R17, R7.reuse, 0x4, R6 ;  /* 0x0000000407117824 */ /* 0x040fe400078e0206 */
[----:B------:R-:W-:Y:S02]  /*0270*/  IMAD R23, R7, 0x4, R22 ;  /* 0x0000000407177824 */ /* 0x000fe400078e0216 */
[----:B------:R-:W-:-:S02]  /*0280*/  VIADD R16, R16, 0x1 ;  /* 0x0000000110107836 */ /* 0x000fc40000000000 */
[----:B------:R-:W-:-:S03]  /*0290*/  VIADD R7, R7, 0x40 ;  /* 0x0000004007077836 */ /* 0x000fc60000000000 */
[----:B------:R-:W-:Y:S01]  /*02a0*/  ISETP.NE.AND P0, PT, R16, R25, PT ;  /* 0x000000191000720c */ /* 0x000fe20003f05270 */
[----:B--2---:R0:W-:Y:S04]  /*02b0*/  STS [R17], R12 ;  /* 0x0000000c11007388 */ /* 0x0041e80000000800 */
[----:B---3--:R0:W-:Y:S08]  /*02c0*/  STS [R23], R14 ;  /* 0x0000000e17007388 */ /* 0x0081f00000000800 */
[----:B------:R-:W-:Y:S05]  /*02d0*/  @P0 BRA `(.L_x_13) ;  /* 0xfffffffc00d00947 */ /* 0x000fea000383ffff */
.L_x_12:
[----:B------:R-:W-:Y:S05]  /*02e0*/  BSYNC.RECONVERGENT B1 ;  /* 0x0000000000017941 */ /* 0x000fea0003800200 */
.L_x_11:
[----:B------:R-:W-:Y:S05]  /*02f0*/  @!P1 BRA `(.L_x_10) ;  /* 0x0000000800a09947 */ /* 0x000fea0003800000 */
[----:B------:R-:W1:Y:S01]  /*0300*/  S2R R5, SR_CgaCtaId ;  /* 0x0000000000057919 */ /* 0x000e620000008800 */
[----:B------:R-:W-:Y:S01]  /*0310*/  IADD3 R2, PT, PT, -R7, UR9, RZ ;  /* 0x0000000907027c10 */ /* 0x000fe2000fffe1ff */
[----:B------:R-:W-:Y:S01]  /*0320*/  BSSY.RECONVERGENT B1, `(.L_x_14) ;  /* 0x000005d000017945 */ /* 0x000fe20003800200 */
[----:B------:R-:W-:Y:S02]  /*0330*/  MOV R4, 0x400 ;  /* 0x0000040000047802 */ /* 0x000fe40000000f00 */
[----:B------:R-:W-:Y:S02]  /*0340*/  ISETP.GT.AND P1, PT, R2, 0x300, PT ;  /* 0x000003000200780c */ /* 0x000fe40003f24270 */
[----:B------:R-:W-:Y:S02]  /*0350*/  IADD3 R2, PT, PT, R4, 0x4b0, RZ ;  /* 0x000004b004027810 */ /* 0x000fe40007ffe0ff */
[----:B------:R-:W-:Y:S02]  /*0360*/  PLOP3.LUT P0, PT, PT, PT, PT, 0x80, 0x8 ;  /* 0x000000000008781c */ /* 0x000fe40003f0f070 */
[----:B-1----:R-:W-:-:S02]  /*0370*/  LEA R4, R5, R4, 0x18 ;  /* 0x0000000405047211 */ /* 0x002fc400078ec0ff */
[----:B------:R-:W-:-:S05]  /*0380*/  LEA R5, R5, R2, 0x18 ;  /* 0x0000000205057211 */ /* 0x000fca00078ec0ff */
[----:B------:R-:W-:Y:S05]  /*0390*/  @!P1 BRA `(.L_x_15) ;  /* 0x0000000400549947 */ /* 0x000fea0003800000 */
[----:B------:R-:W-:Y:S01]  /*03a0*/  IMAD.U32 R2, RZ, RZ, UR9 ;  /* 0x00000009ff027e24 */ /* 0x000fe2000f8e00ff */
[----:B------:R-:W-:-:S03]  /*03b0*/  PLOP3.LUT P0, PT, PT, PT, PT, 0x8, 0x80 ;  /* 0x000000000080781c */ /* 0x000fc60003f0e170 */
[----:B------:R-:W-:-:S10]  /*03c0*/  VIADD R2, R2, 0xfffffd00 ;  /* 0xfffffd0002027836 */ /* 0x000fd40000000000 */
.L_x_16:
[----:B0-----:R-:W0:Y:S08]  /*03d0*/  LDC.64 R22, c[0x0][0x380] ;  /* 0x0000e000ff167b82 */ /* 0x001e300000000a00 */
[----:B-1----:R-:W1:Y:S01]  /*03e0*/  LDC.64 R16, c[0x0][0x388] ;  /* 0x0000e200ff107b82 */ /* 0x002e620000000a00 */
[----:B0-----:R-:W-:-:S05]  /*03f0*/  IMAD.WIDE.U32 R14, R7, 0x4, R22 ;  /* 0x00000004070e7825 */ /* 0x001fca00078e0016 */
[----:B------:R-:W2:Y:S01]  /*0400*/  LDG.E R11, desc[UR12][R14.64] ;  /* 0x0000000c0e0b7981 */ /* 0x000ea2000c1e1900 */
[----:B-1----:R-:W-:-:S03]  /*0410*/  IMAD.WIDE.U32 R12, R7, 0x4, R16 ;  /* 0x00000004070c7825 */ /* 0x002fc600078e0010 */
[----:B------:R-:W3:Y:S04]  /*0420*/  LDG.E R37, desc[UR12][R14.64+0x100] ;  /* 0x0001000c0e257981 */ /* 0x000ee8000c1e1900 */
[----:B------:R-:W4:Y:S04]  /*0430*/  LDG.E R33, desc[UR12][R12.64] ;  /* 0x0000000c0c217981 */ /* 0x000f28000c1e1900 */
[----:B------:R-:W3:Y:S01]  /*0440*/  LDG.E R36, desc[UR12][R12.64+0x100] ;  /* 0x0001000c0c247981 */ /* 0x000ee2000c1e1900 */
[----:B------:R-:W-:-:S03]  /*0450*/  VIADD R25, R7, 0x100 ;  /* 0x0000010007197836 */ /* 0x000fc60000000000 */
[----:B------:R-:W3:Y:S01]  /*0460*/  LDG.E R29, desc[UR12][R14.64+0x200] ;  /* 0x0002000c0e1d7981 */ /* 0x000ee2000c1e1900 */
[----:B------:R-:W-:-:S03]  /*0470*/  IMAD.WIDE.U32 R30, R25, 0x4, R22 ;  /* 0x00000004191e7825 */ /* 0x000fc600078e0016 */
[----:B------:R-:W3:Y:S01]  /*0480*/  LDG.E R27, desc[UR12][R12.64+0x200] ;  /* 0x0002000c0c1b7981 */ /* 0x000ee2000c1e1900 */
[----:B------:R-:W-:-:S03]  /*0490*/  IMAD.WIDE.U32 R24, R25, 0x4, R16 ;  /* 0x0000000419187825 */ /* 0x000fc600078e0010 */
[----:B------:R-:W3:Y:S04]  /*04a0*/  LDG.E R28, desc[UR12][R14.64+0x300] ;  /* 0x0003000c0e1c7981 */ /* 0x000ee8000c1e1900 */
[----:B------:R0:W3:Y:S04]  /*04b0*/  LDG.E R26, desc[UR12][R12.64+0x300] ;  /* 0x0003000c0c1a7981 */ /* 0x0000e8000c1e1900 */
[----:B------:R-:W3:Y:S04]  /*04c0*/  LDG.E R34, desc[UR12][R30.64] ;  /* 0x0000000c1e227981 */ /* 0x000ee8000c1e1900 */
[----:B------:R-:W3:Y:S04]  /*04d0*/  LDG.E R32, desc[UR12][R24.64] ;  /* 0x0000000c18207981 */ /* 0x000ee8000c1e1900 */
[----:B------:R-:W3:Y:S04]  /*04e0*/  LDG.E R35, desc[UR12][R30.64+0x100] ;  /* 0x0001000c1e237981 */ /* 0x000ee8000c1e1900 */
[----:B------:R-:W3:Y:S04]  /*04f0*/  LDG.E R10, desc[UR12][R24.64+0x100] ;  /* 0x0001000c180a7981 */ /* 0x000ee8000c1e1900 */
[----:B------:R-:W3:Y:S01]  /*0500*/  LDG.E R15, desc[UR12][R30.64+0x200] ;  /* 0x0002000c1e0f7981 */ /* 0x000ee2000c1e1900 */
[----:B0-----:R-:W-:-:S03]  /*0510*/  IMAD R12, R7, 0x4, R4 ;  /* 0x00000004070c7824 */ /* 0x001fc600078e0204 */
[----:B------:R0:W3:Y:S04]  /*0520*/  LDG.E R13, desc[UR12][R30.64+0x300] ;  /* 0x0003000c1e0d7981 */ /* 0x0000e8000c1e1900 */
[----:B------:R-:W3:Y:S04]  /*0530*/  LDG.E R6, desc[UR12][R24.64+0x200] ;  /* 0x0002000c18067981 */ /* 0x000ee8000c1e1900 */
[----:B------:R1:W3:Y:S01]  /*0540*/  LDG.E R14, desc[UR12][R24.64+0x300] ;  /* 0x0003000c180e7981 */ /* 0x0002e2000c1e1900 */
[----:B0-----:R-:W-:-:S04]  /*0550*/  VIADD R30, R7, 0x200 ;  /* 0x00000200071e7836 */ /* 0x001fc80000000000 */
[----:B-1----:R-:W-:Y:S01]  /*0560*/  IMAD.WIDE.U32 R24, R30, 0x4, R16 ;  /* 0x000000041e187825 */ /* 0x002fe200078e0010 */
[----:B--2---:R0:W-:Y:S02]  /*0570*/  STS [R12], R11 ;  /* 0x0000000b0c007388 */ /* 0x0041e40000000800 */
[----:B0-----:R-:W-:-:S05]  /*0580*/  LEA R11, R7, R5, 0x2 ;  /* 0x00000005070b7211 */ /* 0x001fca00078e10ff */
[----:B----4-:R-:W-:Y:S04]  /*0590*/  STS [R11], R33 ;  /* 0x000000210b007388 */ /* 0x010fe80000000800 */
[----:B---3--:R-:W-:Y:S04]  /*05a0*/  STS [R12+0x100], R37 ;  /* 0x000100250c007388 */ /* 0x008fe80000000800 */
[----:B------:R0:W-:Y:S04]  /*05b0*/  STS [R11+0x100], R36 ;  /* 0x000100240b007388 */ /* 0x0001e80000000800 */
[----:B------:R-:W-:Y:S01]  /*05c0*/  STS [R12+0x200], R29 ;  /* 0x0002001d0c007388 */ /* 0x000fe20000000800 */
[----:B0-----:R-:W-:-:S03]  /*05d0*/  IMAD.WIDE.U32 R36, R30, 0x4, R22 ;  /* 0x000000041e247825 */ /* 0x001fc600078e0016 */
[----:B------:R0:W-:Y:S04]  /*05e0*/  STS [R11+0x200], R27 ;  /* 0x0002001b0b007388 */ /* 0x0001e80000000800 */
[----:B------:R-:W2:Y:S04]  /*05f0*/  LDG.E R33, desc[UR12][R36.64+0x100] ;  /* 0x0001000c24217981 */ /* 0x000ea8000c1e1900 */
[----:B------:R-:W3:Y:S04]  /*0600*/  LDG.E R31, desc[UR12][R36.64+0x200] ;  /* 0x0002000c241f7981 */ /* 0x000ee8000c1e1900 */
[----:B0-----:R-:W4:Y:S04]  /*0610*/  LDG.E R27, desc[UR12][R36.64] ;  /* 0x0000000c241b7981 */ /* 0x001f28000c1e1900 */
[----:B------:R0:W3:Y:S04]  /*0620*/  LDG.E R29, desc[UR12][R36.64+0x300] ;  /* 0x0003000c241d7981 */ /* 0x0000e8000c1e1900 */
[----:B------:R-:W2:Y:S01]  /*0630*/  LDG.E R30, desc[UR12][R24.64] ;  /* 0x0000000c181e7981 */ /* 0x000ea2000c1e1900 */
[----:B0-----:R-:W-:-:S03]  /*0640*/  VIADD R37, R7, 0x300 ;  /* 0x0000030007257836 */ /* 0x001fc60000000000 */
[----:B------:R0:W-:Y:S01]  /*0650*/  STS [R12+0x300], R28 ;  /* 0x0003001c0c007388 */ /* 0x0001e20000000800 */
[----:B------:R-:W-:-:S03]  /*0660*/  IMAD.WIDE.U32 R22, R37, 0x4, R22 ;  /* 0x0000000425167825 */ /* 0x000fc600078e0016 */
[----:B------:R1:W-:Y:S01]  /*0670*/  STS [R11+0x300], R26 ;  /* 0x0003001a0b007388 */ /* 0x0003e20000000800 */
[----:B------:R-:W-:-:S03]  /*0680*/  IMAD.WIDE.U32 R16, R37, 0x4, R16 ;  /* 0x0000000425107825 */ /* 0x000fc600078e0010 */
[----:B------:R1:W-:Y:S04]  /*0690*/  STS [R12+0x400], R34 ;  /* 0x000400220c007388 */ /* 0x0003e80000000800 */
[----:B0-----:R-:W3:Y:S04]  /*06a0*/  LDG.E R28, desc[UR12][R24.64+0x100] ;  /* 0x0001000c181c7981 */ /* 0x001ee8000c1e1900 */
[----:B-1----:R-:W3:Y:S04]  /*06b0*/  LDG.E R26, desc[UR12][R24.64+0x200] ;  /* 0x0002000c181a7981 */ /* 0x002ee8000c1e1900 */
[----:B------:R-:W-:Y:S04]  /*06c0*/  STS [R11+0x400], R32 ;  /* 0x000400200b007388 */ /* 0x000fe80000000800 */
[----:B------:R-:W3:Y:S04]  /*06d0*/  LDG.E R34, desc[UR12][R24.64+0x300] ;  /* 0x0003000c18227981 */ /* 0x000ee8000c1e1900 */
[----:B------:R0:W-:Y:S04]  /*06e0*/  STS [R12+0x500], R35 ;  /* 0x000500230c007388 */ /* 0x0001e80000000800 */
[----:B------:R-:W3:Y:S04]  /*06f0*/  LDG.E R36, desc[UR12][R22.64+0x100] ;  /* 0x0001000c16247981 */ /* 0x000ee8000c1e1900 */
[----:B------:R-:W3:Y:S04]  /*0700*/  LDG.E R24, desc[UR12][R16.64] ;  /* 0x0000000c10187981 */ /* 0x000ee8000c1e1900 */
[----:B0-----:R-:W3:Y:S04]  /*0710*/  LDG.E R35, desc[UR12][R22.64] ;  /* 0x0000000c16237981 */ /* 0x001ee8000c1e1900 */
[----:B------:R-:W3:Y:S04]  /*0720*/  LDG.E R25, desc[UR12][R16.64+0x100] ;  /* 0x0001000c10197981 */ /* 0x000ee8000c1e1900 */
[----:B------:R-:W3:Y:S04]  /*0730*/  LDG.E R37, desc[UR12][R22.64+0x200] ;  /* 0x0002000c16257981 */ /* 0x000ee8000c1e1900 */
[----:B------:R0:W-:Y:S04]  /*0740*/  STS [R11+0x500], R10 ;  /* 0x0005000a0b007388 */ /* 0x0001e80000000800 */
[----:B------:R-:W3:Y:S04]  /*0750*/  LDG.E R32, desc[UR12][R22.64+0x300] ;  /* 0x0003000c16207981 */ /* 0x000ee8000c1e1900 */
[----:B------:R1:W-:Y:S04]  /*0760*/  STS [R12+0x600], R15 ;  /* 0x0006000f0c007388 */ /* 0x0003e80000000800 */
[----:B0-----:R-:W3:Y:S04]  /*0770*/  LDG.E R10, desc[UR12][R16.64+0x200] ;  /* 0x0002000c100a7981 */ /* 0x001ee8000c1e1900 */
[----:B-1----:R-:W3:Y:S04]  /*0780*/  LDG.E R15, desc[UR12][R16.64+0x300] ;  /* 0x0003000c100f7981 */ /* 0x002ee8000c1e1900 */
[----:B------:R1:W-:Y:S04]  /*0790*/  STS [R11+0x600], R6 ;  /* 0x000600060b007388 */ /* 0x0003e80000000800 */
[----:B------:R1:W-:Y:S04]  /*07a0*/  STS [R12+0x700], R13 ;  /* 0x0007000d0c007388 */ /* 0x0003e80000000800 */
[----:B------:R1:W-:Y:S01]  /*07b0*/  STS [R11+0x700], R14 ;  /* 0x0007000e0b007388 */ /* 0x0003e20000000800 */
[----:B------:R-:W-:-:S05]  /*07c0*/  VIADD R7, R7, 0x400 ;  /* 0x0000040007077836 */ /* 0x000fca0000000000 */
[----:B------:R-:W-:Y:S01]  /*07d0*/  ISETP.GE.AND P1, PT, R7, R2, PT ;  /* 0x000000020700720c */ /* 0x000fe20003f26270 */
[----:B----4-:R1:W-:Y:S04]  /*07e0*/  STS [R12+0x800], R27 ;  /* 0x0008001b0c007388 */ /* 0x0103e80000000800 */
[----:B--2---:R1:W-:Y:S04]  /*07f0*/  STS [R11+0x800], R30 ;  /* 0x0008001e0b007388 */ /* 0x0043e80000000800 */
[----:B------:R1:W-:Y:S04]  /*0800*/  STS [R12+0x900], R33 ;  /* 0x000900210c007388 */ /* 0x0003e80000000800 */
[----:B---3--:R1:W-:Y:S04]  /*0810*/  STS [R11+0x900], R28 ;  /* 0x0009001c0b007388 */ /* 0x0083e80000000800 */
[----:B------:R1:W-:Y:S04]  /*0820*/  STS [R12+0xa00], R31 ;  /* 0x000a001f0c007388 */ /* 0x0003e80000000800 */
        /* <DEDUP_REMOVED lines=10> */
[----:B------:R1:W-:Y:S01]  /*08d0*/  STS [R11+0xf00], R15 ;  /* 0x000f000f0b007388 */ /* 0x0003e20000000800 */
[----:B------:R-:W-:Y:S05]  /*08e0*/  @!P1 BRA `(.L_x_16) ;  /* 0xfffffff800b89947 */ /* 0x000fea000383ffff */
.L_x_15:
[----:B------:R-:W-:Y:S05]  /*08f0*/  BSYNC.RECONVERGENT B1 ;  /* 0x0000000000017941 */ /* 0x000fea0003800200 */
.L_x_14:
[----:B------:R-:W-:Y:S01]  /*0900*/  IADD3 R2, PT, PT, -R7, UR9, RZ ;  /* 0x0000000907027c10 */ /* 0x000fe2000fffe1ff */
[----:B------:R-:W-:Y:S03]  /*0910*/  BSSY.RECONVERGENT B1, `(.L_x_17) ;  /* 0x000002e000017945 */ /* 0x000fe60003800200 */
[----:B------:R-:W-:-:S13]  /*0920*/  ISETP.GT.AND P1, PT, R2, 0x100, PT ;  /* 0x000001000200780c */ /* 0x000fda0003f24270 */
[----:B------:R-:W-:Y:S05]  /*0930*/  @!P1 BRA `(.L_x_18) ;  /* 0x0000000000ac9947 */ /* 0x000fea0003800000 */
[----:B01----:R-:W0:Y:S01]  /*0940*/  LDC.64 R14, c[0x0][0x380] ;  /* 0x0000e000ff0e7b82 */ /* 0x003e220000000a00 */
[----:B------:R-:W-:-:S07]  /*0950*/  VIADD R23, R7, 0x100 ;  /* 0x0000010007177836 */ /* 0x000fce0000000000 */
[----:B------:R-:W1:Y:S01]  /*0960*/  LDC.64 R16, c[0x0][0x388] ;  /* 0x0000e200ff107b82 */ /* 0x000e620000000a00 */
[----:B0-----:R-:W-:-:S04]  /*0970*/  IMAD.WIDE.U32 R10, R7, 0x4, R14 ;  /* 0x00000004070a7825 */ /* 0x001fc800078e000e */
[----:B------:R-:W-:Y:S01]  /*0980*/  IMAD.WIDE.U32 R14, R23, 0x4, R14 ;  /* 0x00000004170e7825 */ /* 0x000fe200078e000e */
[----:B------:R-:W2:Y:S03]  /*0990*/  LDG.E R2, desc[UR12][R10.64] ;  /* 0x0000000c0a027981 */ /* 0x000ea6000c1e1900 */
[--C-:B-1----:R-:W-:Y:S01]  /*09a0*/  IMAD.WIDE.U32 R12, R7, 0x4, R16.reuse ;  /* 0x00000004070c7825 */ /* 0x102fe200078e0010 */
[----:B------:R-:W3:Y:S03]  /*09b0*/  LDG.E R22, desc[UR12][R10.64+0x100] ;  /* 0x0001000c0a167981 */ /* 0x000ee6000c1e1900 */
[----:B------:R-:W-:Y:S01]  /*09c0*/  IMAD.WIDE.U32 R16, R23, 0x4, R16 ;  /* 0x0000000417107825 */ /* 0x000fe200078e0010 */
[----:B------:R-:W4:Y:S04]  /*09d0*/  LDG.E R6, desc[UR12][R12.64] ;  /* 0x0000000c0c067981 */ /* 0x000f28000c1e1900 */
[----:B------:R-:W3:Y:S04]  /*09e0*/  LDG.E R24, desc[UR12][R12.64+0x100] ;  /* 0x0001000c0c187981 */ /* 0x000ee8000c1e1900 */
[----:B------:R-:W3:Y:S04]  /*09f0*/  LDG.E R26, desc[UR12][R10.64+0x200] ;  /* 0x0002000c0a1a7981 */ /* 0x000ee8000c1e1900 */
[----:B------:R-:W3:Y:S04]  /*0a00*/  LDG.E R28, desc[UR12][R12.64+0x200] ;  /* 0x0002000c0c1c7981 */ /* 0x000ee8000c1e1900 */
[----:B------:R0:W3:Y:S04]  /*0a10*/  LDG.E R30, desc[UR12][R10.64+0x300] ;  /* 0x0003000c0a1e7981 */ /* 0x0000e8000c1e1900 */
[----:B------:R-:W3:Y:S04]  /*0a20*/  LDG.E R32, desc[UR12][R12.64+0x300] ;  /* 0x0003000c0c207981 */ /* 0x000ee8000c1e1900 */
[----:B------:R-:W3:Y:S04]  /*0a30*/  LDG.E R34, desc[UR12][R14.64] ;  /* 0x0000000c0e227981 */ /* 0x000ee8000c1e1900 */
[----:B------:R-:W3:Y:S04]  /*0a40*/  LDG.E R36, desc[UR12][R16.64] ;  /* 0x0000000c10247981 */ /* 0x000ee8000c1e1900 */
[----:B------:R-:W3:Y:S04]  /*0a50*/  LDG.E R25, desc[UR12][R14.64+0x100] ;  /* 0x0001000c0e197981 */ /* 0x000ee8000c1e1900 */
[----:B------:R-:W3:Y:S04]  /*0a60*/  LDG.E R27, desc[UR12][R16.64+0x100] ;  /* 0x0001000c101b7981 */ /* 0x000ee8000c1e1900 */
[----:B------:R-:W3:Y:S04]  /*0a70*/  LDG.E R29, desc[UR12][R14.64+0x200] ;  /* 0x0002000c0e1d7981 */ /* 0x000ee8000c1e1900 */
[----:B------:R-:W3:Y:S04]  /*0a80*/  LDG.E R31, desc[UR12][R16.64+0x200] ;  /* 0x0002000c101f7981 */ /* 0x000ee8000c1e1900 */
[----:B------:R-:W3:Y:S04]  /*0a90*/  LDG.E R33, desc[UR12][R14.64+0x300] ;  /* 0x0003000c0e217981 */ /* 0x000ee8000c1e1900 */
[----:B------:R-:W3:Y:S01]  /*0aa0*/  LDG.E R35, desc[UR12][R16.64+0x300] ;  /* 0x0003000c10237981 */ /* 0x000ee2000c1e1900 */
[C---:B------:R-:W-:Y:S01]  /*0ab0*/  LEA R23, R7.reuse, R4, 0x2 ;  /* 0x0000000407177211 */ /* 0x040fe200078e10ff */
[C---:B0-----:R-:W-:Y:S01]  /*0ac0*/  IMAD R11, R7.reuse, 0x4, R5 ;  /* 0x00000004070b7824 */ /* 0x041fe200078e0205 */
[----:B------:R-:W-:Y:S01]  /*0ad0*/  PLOP3.LUT P0, PT, PT, PT, PT, 0x8, 0x80 ;  /* 0x000000000080781c */ /* 0x000fe20003f0e170 */
[----:B------:R-:W-:-:S02]  /*0ae0*/  VIADD R7, R7, 0x200 ;  /* 0x0000020007077836 */ /* 0x000fc40000000000 */
[----:B--2---:R2:W-:Y:S04]  /*0af0*/  STS [R23], R2 ;  /* 0x0000000217007388 */ /* 0x0045e80000000800 */
[----:B----4-:R2:W-:Y:S04]  /*0b00*/  STS [R11], R6 ;  /* 0x000000060b007388 */ /* 0x0105e80000000800 */
        /* <DEDUP_REMOVED lines=13> */
[----:B------:R2:W-:Y:S02]  /*0be0*/  STS [R11+0x700], R35 ;  /* 0x000700230b007388 */ /* 0x0005e40000000800 */
.L_x_18:
[----:B------:R-:W-:Y:S05]  /*0bf0*/  BSYNC.RECONVERGENT B1 ;  /* 0x0000000000017941 */ /* 0x000fea0003800200 */
.L_x_17:
[----:B------:R-:W-:-:S13]  /*0c00*/  ISETP.LT.OR P0, PT, R7, UR9, P0 ;  /* 0x0000000907007c0c */ /* 0x000fda0008701670 */
[----:B------:R-:W-:Y:S05]  /*0c10*/  @!P0 BRA `(.L_x_10) ;  /* 0x0000000000588947 */ /* 0x000fea0003800000 */
[----:B-12---:R-:W1:Y:S08]  /*0c20*/  LDC.64 R10, c[0x0][0x380] ;  /* 0x0000e000ff0a7b82 */ /* 0x006e700000000a00 */
[----:B0-----:R-:W0:Y:S01]  /*0c30*/  LDC.64 R12, c[0x0][0x388] ;  /* 0x0000e200ff0c7b82 */ /* 0x001e220000000a00 */
[----:B-1----:R-:W-:-:S05]  /*0c40*/  IMAD.WIDE.U32 R10, R7, 0x4, R10 ;  /* 0x00000004070a7825 */ /* 0x002fca00078e000a */
[----:B------:R-:W2:Y:S01]  /*0c50*/  LDG.E R2, desc[UR12][R10.64] ;  /* 0x0000000c0a027981 */ /* 0x000ea2000c1e1900 */
[----:B0-----:R-:W-:-:S03]  /*0c60*/  IMAD.WIDE.U32 R12, R7, 0x4, R12 ;  /* 0x00000004070c7825 */ /* 0x001fc600078e000c */
[----:B------:R-:W3:Y:S04]  /*0c70*/  LDG.E R14, desc[UR12][R10.64+0x100] ;  /* 0x0001000c0a0e7981 */ /* 0x000ee8000c1e1900 */
[----:B------:R-:W4:Y:S04]  /*0c80*/  LDG.E R6, desc[UR12][R12.64] ;  /* 0x0000000c0c067981 */ /* 0x000f28000c1e1900 */
[----:B------:R-:W3:Y:S04]  /*0c90*/  LDG.E R16, desc[UR12][R12.64+0x100] ;  /* 0x0001000c0c107981 */ /* 0x000ee8000c1e1900 */
[----:B------:R-:W3:Y:S04]  /*0ca0*/  LDG.E R22, desc[UR12][R10.64+0x200] ;  /* 0x0002000c0a167981 */ /* 0x000ee8000c1e1900 */
[----:B------:R-:W3:Y:S04]  /*0cb0*/  LDG.E R24, desc[UR12][R12.64+0x200] ;  /* 0x0002000c0c187981 */ /* 0x000ee8000c1e1900 */
[----:B------:R-:W3:Y:S04]  /*0cc0*/  LDG.E R26, desc[UR12][R10.64+0x300] ;  /* 0x0003000c0a1a7981 */ /* 0x000ee8000c1e1900 */
[----:B------:R-:W3:Y:S01]  /*0cd0*/  LDG.E R28, desc[UR12][R12.64+0x300] ;  /* 0x0003000c0c1c7981 */ /* 0x000ee2000c1e1900 */
[----:B------:R-:W-:-:S02]  /*0ce0*/  IMAD R15, R7, 0x4, R4 ;  /* 0x00000004070f7824 */ /* 0x000fc400078e0204 */
[----:B------:R-:W-:-:S03]  /*0cf0*/  IMAD R5, R7, 0x4, R5 ;  /* 0x0000000407057824 */ /* 0x000fc600078e0205 */
[----:B--2---:R0:W-:Y:S04]  /*0d00*/  STS [R15], R2 ;  /* 0x000000020f007388 */ /* 0x0041e80000000800 */
[----:B----4-:R0:W-:Y:S04]  /*0d10*/  STS [R5], R6 ;  /* 0x0000000605007388 */ /* 0x0101e80000000800 */
[----:B---3--:R0:W-:Y:S04]  /*0d20*/  STS [R15+0x100], R14 ;  /* 0x0001000e0f007388 */ /* 0x0081e80000000800 */
[----:B------:R0:W-:Y:S04]  /*0d30*/  STS [R5+0x100], R16 ;  /* 0x0001001005007388 */ /* 0x0001e80000000800 */
[----:B------:R0:W-:Y:S04]  /*0d40*/  STS [R15+0x200], R22 ;  /* 0x000200160f007388 */ /* 0x0001e80000000800 */
[----:B------:R0:W-:Y:S04]  /*0d50*/  STS [R5+0x200], R24 ;  /* 0x0002001805007388 */ /* 0x0001e80000000800 */
[----:B------:R0:W-:Y:S04]  /*0d60*/  STS [R15+0x300], R26 ;  /* 0x0003001a0f007388 */ /* 0x0001e80000000800 */
[----:B------:R0:W-:Y:S02]  /*0d70*/  STS [R5+0x300], R28 ;  /* 0x0003001c05007388 */ /* 0x0001e40000000800 */
.L_x_10:
[----:B------:R-:W-:Y:S05]  /*0d80*/  BSYNC.RECONVERGENT B0 ;  /* 0x0000000000007941 */ /* 0x000fea0003800200 */
.L_x_9:
[----:B------:R-:W3:Y:S08]  /*0d90*/  S2UR UR10, SR_CgaCtaId ;  /* 0x00000000000a79c3 */ /* 0x000ef00000008800 */
[----:B------:R-:W-:Y:S01]  /*0da0*/  BAR.SYNC.DEFER_BLOCKING 0x0 ;  /* 0x0000000000007b1d */ /* 0x000fe20000010000 */
[----:B------:R-:W-:Y:S02]  /*0db0*/  UISETP.GE.AND UP0, UPT, UR9, 0x1, UPT ;  /* 0x000000010900788c */ /* 0x000fe4000bf06270 */
[----:B------:R-:W-:-:S03]  /*0dc0*/  UIADD3 UR18, UPT, UPT, UR9, -0x1, URZ ;  /* 0xffffffff09127890 */ /* 0x000fc6000fffe0ff */
[----:B------:R-:W-:Y:S02]  /*0dd0*/  UMOV UR8, 0x400 ;  /* 0x0000040000087882 */ /* 0x000fe40000000000 */
[----:B------:R-:W-:-:S04]  /*0de0*/  UIADD3 UR4, UPT, UPT, UR8, 0x960, URZ ;  /* 0x0000096008047890 */ /* 0x000fc8000fffe0ff */
[----:B---3--:R-:W-:-:S06]  /*0df0*/  ULEA UR4, UR10, UR4, 0x18 ;  /* 0x000000040a047291 */ /* 0x008fcc000f8ec0ff */
[----:B0-----:R-:W-:-:S05]  /*0e00*/  MOV R5, UR4 ;  /* 0x0000000400057c02 */ /* 0x001fca0008000f00 */
[----:B--2---:R-:W-:Y:S01]  /*0e10*/  IMAD R2, R0, 0x12c, R5 ;  /* 0x0000012c00027824 */ /* 0x004fe200078e0205 */
[----:B------:R-:W-:Y:S06]  /*0e20*/  BRA.U !UP0, `(.L_x_19) ;  /* 0x0000000508b47547 */ /* 0x000fec000b800000 */
[----:B------:R-:W-:Y:S01]  /*0e30*/  UISETP.GE.U32.AND UP0, UPT, UR18, 0x3, UPT ;  /* 0x000000031200788c */ /* 0x000fe2000bf06070 */
[----:B-----5:R-:W-:Y:S01]  /*0e40*/  IMAD.MOV.U32 R4, RZ, RZ, R19 ;  /* 0x000000ffff047224 */ /* 0x020fe200078e0013 */
[----:B------:R-:W-:Y:S01]  /*0e50*/  ULOP3.LUT UR6, UR9, 0x3, URZ, 0xc0, !UPT ;  /* 0x0000000309067892 */ /* 0x000fe2000f8ec0ff */
[----:B-1----:R-:W-:Y:S01]  /*0e60*/  IMAD.MOV.U32 R6, RZ, RZ, R8 ;  /* 0x000000ffff067224 */ /* 0x002fe200078e0008 */
[----:B------:R-:W-:-:S05]  /*0e70*/  UMOV UR4, URZ ;  /* 0x000000ff00047c82 */ /* 0x000fca0008000000 */
[----:B------:R-:W-:Y:S05]  /*0e80*/  BRA.U !UP0, `(.L_x_20) ;  /* 0x0000000108b87547 */ /* 0x000fea000b800000 */
[----:B------:R-:W-:Y:S01]  /*0e90*/  ULOP3.LUT UR4, UR9, 0x7ffffffc, URZ, 0xc0, !UPT ;  /* 0x7ffffffc09047892 */ /* 0x000fe2000f8ec0ff */
[----:B------:R-:W-:-:S11]  /*0ea0*/  UMOV UR5, URZ ;  /* 0x000000ff00057c82 */ /* 0x000fd60008000000 */
.L_x_21:
[----:B------:R-:W-:Y:S01]  /*0eb0*/  SHF.R.U32.HI R4, RZ, 0x2, R21 ;  /* 0x00000002ff047819 */ /* 0x000fe20000011615 */
[----:B------:R-:W-:Y:S01]  /*0ec0*/  IMAD.SHL.U32 R6, R9, 0x10, RZ ;  /* 0x0000001009067824 */ /* 0x000fe200078e00ff */
[----:B------:R-:W-:Y:S02]  /*0ed0*/  SHF.R.U32.HI R11, RZ, 0x2, R18 ;  /* 0x00000002ff0b7819 */ /* 0x000fe40000011612 */
[----:B------:R-:W-:Y:S01]  /*0ee0*/  LOP3.LUT R4, R4, R21, RZ, 0x3c, !PT ;  /* 0x0000001504047212 */ /* 0x000fe200078e3cff */
[----:B------:R-:W-:Y:S01]  /*0ef0*/  IMAD.MOV.U32 R21, RZ, RZ, R9 ;  /* 0x000000ffff157224 */ /* 0x000fe200078e0009 */
[----:B------:R-:W-:-:S03]  /*0f00*/  LOP3.LUT R11, R11, R18, RZ, 0x3c, !PT ;  /* 0x000000120b0b7212 */ /* 0x000fc600078e3cff */
[----:B------:R-:W-:-:S05]  /*0f10*/  IMAD.SHL.U32 R7, R4, 0x2, RZ ;  /* 0x0000000204077824 */ /* 0x000fca00078e00ff */
[----:B------:R-:W-:Y:S02]  /*0f20*/  LOP3.LUT R7, R9, R6, R7, 0x96, !PT ;  /* 0x0000000609077212 */ /* 0x000fe400078e9607 */
[----:B------:R-:W-:Y:S02]  /*0f30*/  SHF.R.U32.HI R6, RZ, 0x2, R19 ;  /* 0x00000002ff067819 */ /* 0x000fe40000011613 */
[----:B------:R-:W-:Y:S02]  /*0f40*/  LOP3.LUT R18, R7, R4, RZ, 0x3c, !PT ;  /* 0x0000000407127212 */ /* 0x000fe400078e3cff */
[----:B------:R-:W-:Y:S02]  /*0f50*/  SHF.L.U32 R4, R11, 0x1, RZ ;  /* 0x000000010b047819 */ /* 0x000fe400000006ff */
[----:B------:R-:W-:Y:S01]  /*0f60*/  LOP3.LUT R6, R6, R19, RZ, 0x3c, !PT ;  /* 0x0000001306067212 */ /* 0x000fe200078e3cff */
[----:B------:R-:W-:-:S05]  /*0f70*/  IMAD.SHL.U32 R7, R18, 0x10, RZ ;  /* 0x0000001012077824 */ /* 0x000fca00078e00ff */
[----:B------:R-:W-:Y:S01]  /*0f80*/  LOP3.LUT R4, R18, R7, R4, 0x96, !PT ;  /* 0x0000000712047212 */ /* 0x000fe200078e9604 */
[----:B------:R-:W-:-:S03]  /*0f90*/  IMAD.SHL.U32 R7, R6, 0x2, RZ ;  /* 0x0000000206077824 */ /* 0x000fc600078e00ff */
[----:B------:R-:W-:Y:S02]  /*0fa0*/  LOP3.LUT R19, R4, R11, RZ, 0x3c, !PT ;  /* 0x0000000b04137212 */ /* 0x000fe400078e3cff */
[----:B------:R-:W-:-:S03]  /*0fb0*/  SHF.R.U32.HI R11, RZ, 0x2, R8 ;  /* 0x00000002ff0b7819 */ /* 0x000fc60000011608 */
[----:B------:R-:W-:Y:S01]  /*0fc0*/  IMAD.SHL.U32 R4, R19, 0x10, RZ ;  /* 0x0000001013047824 */ /* 0x000fe200078e00ff */
[----:B------:R-:W-:-:S04]  /*0fd0*/  LOP3.LUT R11, R11, R8, RZ, 0x3c, !PT ;  /* 0x000000080b0b7212 */ /* 0x000fc800078e3cff */
[----:B------:R-:W-:Y:S01]  /*0fe0*/  LOP3.LUT R7, R19, R4, R7, 0x96, !PT ;  /* 0x0000000413077212 */ /* 0x000fe200078e9607 */
[----:B------:R-:W-:-:S03]  /*0ff0*/  IMAD.SHL.U32 R4, R11, 0x2, RZ ;  /* 0x000000020b047824 */ /* 0x000fc600078e00ff */
[----:B------:R-:W-:Y:S01]  /*1000*/  LOP3.LUT R8, R7, R6, RZ, 0x3c, !PT ;  /* 0x0000000607087212 */ /* 0x000fe200078e3cff */
[----:B------:R-:W-:-:S03]  /*1010*/  IMAD.IADD R6, R19, 0x1, R20 ;  /* 0x0000000113067824 */ /* 0x000fc600078e0214 */
[----:B------:R-:W-:-:S04]  /*1020*/  SHF.L.U32 R7, R8, 0x4, RZ ;  /* 0x0000000408077819 */ /* 0x000fc800000006ff */
[----:B------:R-:W-:Y:S02]  /*1030*/  LOP3.LUT R4, R8, R7, R4, 0x96, !PT ;  /* 0x0000000708047212 */ /* 0x000fe400078e9604 */
[-C--:B------:R-:W-:Y:S02]  /*1040*/  LOP3.LUT R7, RZ, R20.reuse, RZ, 0x33, !PT ;  /* 0x00000014ff077212 */ /* 0x080fe400078e33ff */
[----:B------:R-:W-:Y:S02]  /*1050*/  LOP3.LUT R9, R4, R11, RZ, 0x3c, !PT ;  /* 0x0000000b04097212 */ /* 0x000fe400078e3cff */
[----:B------:R-:W-:Y:S01]  /*1060*/  LOP3.LUT R11, R6, 0x1, RZ, 0xc0, !PT ;  /* 0x00000001060b7812 */ /* 0x000fe200078ec0ff */
[----:B------:R-:W-:Y:S01]  /*1070*/  IMAD.IADD R4, R18, 0x1, R7 ;  /* 0x0000000112047824 */ /* 0x000fe200078e0207 */
[----:B------:R-:W-:Y:S01]  /*1080*/  IADD3 R12, PT, PT, R9, R20, RZ ;  /* 0x00000014090c7210 */ /* 0x000fe20007ffe0ff */
[----:B------:R-:W-:Y:S02]  /*1090*/  IMAD.IADD R10, R7, 0x1, R8 ;  /* 0x00000001070a7824 */ /* 0x000fe400078e0208 */
[----:B------:R0:W-:Y:S01]  /*10a0*/  STS.U8 [R2+UR5+0x1], R11 ;  /* 0x0000010b02007988 */ /* 0x0001e20008000005 */
[----:B------:R-:W-:Y:S01]  /*10b0*/  LOP3.LUT R7, R4, 0x1, RZ, 0xc0, !PT ;  /* 0x0000000104077812 */ /* 0x000fe200078ec0ff */
[----:B------:R-:W-:Y:S01]  /*10c0*/  VIADD R20, R20, 0x161f14 ;  /* 0x00161f1414147836 */ /* 0x000fe20000000000 */
[----:B------:R-:W-:-:S02]  /*10d0*/  LOP3.LUT R13, R10, 0x1, RZ, 0xc0, !PT ;  /* 0x000000010a0d7812 */ /* 0x000fc400078ec0ff */
[----:B------:R-:W-:Y:S01]  /*10e0*/  LOP3.LUT R15, R12, 0x1, RZ, 0xc0, !PT ;  /* 0x000000010c0f7812 */ /* 0x000fe200078ec0ff */
[----:B------:R0:W-:Y:S04]  /*10f0*/  STS.U8 [R2+UR5], R7 ;  /* 0x0000000702007988 */ /* 0x0001e80008000005 */
[----:B------:R0:W-:Y:S04]  /*1100*/  STS.U8 [R2+UR5+0x2], R13 ;  /* 0x0000020d02007988 */ /* 0x0001e80008000005 */
[----:B------:R0:W-:Y:S01]  /*1110*/  STS.U8 [R2+UR5+0x3], R15 ;  /* 0x0000030f02007988 */ /* 0x0001e20008000005 */
[----:B------:R-:W-:-:S04]  /*1120*/  UIADD3 UR5, UPT, UPT, UR5, 0x4, URZ ;  /* 0x0000000405057890 */ /* 0x000fc8000fffe0ff */
[----:B------:R-:W-:-:S09]  /*1130*/  UISETP.NE.AND UP0, UPT, UR5, UR4, UPT ;  /* 0x000000040500728c */ /* 0x000fd2000bf05270 */
[----:B0-----:R-:W-:Y:S05]  /*1140*/  BRA.U UP0, `(.L_x_21) ;  /* 0xfffffffd00587547 */ /* 0x001fea000b83ffff */
[----:B------:R-:W-:Y:S02]  /*1150*/  IMAD.MOV.U32 R4, RZ, RZ, R19 ;  /* 0x000000ffff047224 */ /* 0x000fe400078e0013 */
[----:B------:R-:W-:-:S07]  /*1160*/  IMAD.MOV.U32 R6, RZ, RZ, R8 ;  /* 0x000000ffff067224 */ /* 0x000fce00078e0008 */
.L_x_20:
[----:B------:R-:W-:Y:S01]  /*1170*/  UISETP.NE.AND UP0, UPT, UR6, URZ, UPT ;  /* 0x000000ff0600728c */ /* 0x000fe2000bf05270 */
[----:B------:R-:W-:Y:S01]  /*1180*/  IMAD.MOV.U32 R8, RZ, RZ, R6 ;  /* 0x000000ffff087224 */ /* 0x000fe200078e0006 */
[----:B------:R-:W-:-:S07]  /*1190*/  MOV R19, R4 ;  /* 0x0000000400137202 */ /* 0x000fce0000000f00 */
[----:B------:R-:W-:Y:S05]  /*11a0*/  BRA.U !UP0, `(.L_x_19) ;  /* 0x0000000108d47547 */ /* 0x000fea000b800000 */
[----:B------:R-:W-:Y:S01]  /*11b0*/  UISETP.NE.AND UP0, UPT, UR6, 0x1, UPT ;  /* 0x000000010600788c */ /* 0x000fe2000bf05270 */
[----:B------:R-:W-:Y:S01]  /*11c0*/  IMAD.MOV.U32 R7, RZ, RZ, R21 ;  /* 0x000000ffff077224 */ /* 0x000fe200078e0015 */
[----:B------:R-:W-:Y:S01]  /*11d0*/  ULOP3.LUT UR5, UR9, 0x1, URZ, 0xc0, !UPT ;  /* 0x0000000109057892 */ /* 0x000fe2000f8ec0ff */
[----:B------:R-:W-:Y:S01]  /*11e0*/  IMAD.MOV.U32 R10, RZ, RZ, R18 ;  /* 0x000000ffff0a7224 */ /* 0x000fe200078e0012 */
[----:B------:R-:W-:Y:S01]  /*11f0*/  MOV R19, R9 ;  /* 0x0000000900137202 */ /* 0x000fe20000000f00 */
[----:B------:R-:W-:Y:S01]  /*1200*/  IMAD.MOV.U32 R11, RZ, RZ, R4 ;  /* 0x000000ffff0b7224 */ /* 0x000fe200078e0004 */
[----:B------:R-:W-:Y:S01]  /*1210*/  UISETP.NE.U32.AND UP1, UPT, UR5, 0x1, UPT ;  /* 0x000000010500788c */ /* 0x000fe2000bf25070 */
[----:B------:R-:W-:Y:S02]  /*1220*/  IMAD.MOV.U32 R12, RZ, RZ, R6 ;  /* 0x000000ffff0c7224 */ /* 0x000fe400078e0006 */
[----:B------:R-:W-:Y:S01]  /*1230*/  IMAD.MOV.U32 R13, RZ, RZ, R9 ;  /* 0x000000ffff0d7224 */ /* 0x000fe200078e0009 */
[----:B------:R-:W-:Y:S07]  /*1240*/  BRA.U !UP0, `(.L_x_22) ;  /* 0x0000000108687547 */ /* 0x000fee000b800000 */
[----:B------:R-:W-:Y:S01]  /*1250*/  SHF.R.U32.HI R8, RZ, 0x2, R21 ;  /* 0x00000002ff087819 */ /* 0x000fe20000011615 */
[----:B------:R-:W-:Y:S01]  /*1260*/  IMAD.SHL.U32 R10, R9, 0x10, RZ ;  /* 0x00000010090a7824 */ /* 0x000fe200078e00ff */
[----:B------:R-:W-:Y:S02]  /*1270*/  SHF.R.U32.HI R11, RZ, 0x2, R18 ;  /* 0x00000002ff0b7819 */ /* 0x000fe40000011612 */
[----:B------:R-:W-:Y:S02]  /*1280*/  LOP3.LUT R8, R8, R21, RZ, 0x3c, !PT ;  /* 0x0000001508087212 */ /* 0x000fe400078e3cff */
[----:B------:R-:W-:-:S03]  /*1290*/  LOP3.LUT R11, R11, R18, RZ, 0x3c, !PT ;  /* 0x000000120b0b7212 */ /* 0x000fc600078e3cff */
[----:B------:R-:W-:-:S05]  /*12a0*/  IMAD.SHL.U32 R7, R8, 0x2, RZ ;  /* 0x0000000208077824 */ /* 0x000fca00078e00ff */
[----:B------:R-:W-:Y:S02]  /*12b0*/  LOP3.LUT R7, R9, R10, R7, 0x96, !PT ;  /* 0x0000000a09077212 */ /* 0x000fe400078e9607 */
[----:B------:R-:W-:Y:S02]  /*12c0*/  MOV R10, R6 ;  /* 0x00000006000a7202 */ /* 0x000fe40000000f00 */
[----:B------:R-:W-:Y:S01]  /*12d0*/  LOP3.LUT R12, R7, R8, RZ, 0x3c, !PT ;  /* 0x00000008070c7212 */ /* 0x000fe200078e3cff */
[----:B------:R-:W-:-:S03]  /*12e0*/  IMAD.SHL.U32 R8, R11, 0x2, RZ ;  /* 0x000000020b087824 */ /* 0x000fc600078e00ff */
[----:B------:R-:W-:-:S04]  /*12f0*/  SHF.L.U32 R7, R12, 0x4, RZ ;  /* 0x000000040c077819 */ /* 0x000fc800000006ff */
[----:B------:R-:W-:Y:S02]  /*1300*/  LOP3.LUT R8, R12, R7, R8, 0x96, !PT ;  /* 0x000000070c087212 */ /* 0x000fe400078e9608 */
[----:B------:R-:W-:Y:S02]  /*1310*/  LOP3.LUT R7, RZ, R20, RZ, 0x33, !PT ;  /* 0x00000014ff077212 */ /* 0x000fe400078e33ff */
[----:B------:R-:W-:Y:S01]  /*1320*/  LOP3.LUT R13, R8, R11, RZ, 0x3c, !PT ;  /* 0x0000000b080d7212 */ /* 0x000fe200078e3cff */
[----:B------:R-:W-:Y:S02]  /*1330*/  IMAD.MOV.U32 R11, RZ, RZ, R9 ;  /* 0x000000ffff0b7224 */ /* 0x000fe400078e0009 */
[----:B------:R-:W-:Y:S02]  /*1340*/  IMAD.IADD R7, R12, 0x1, R7 ;  /* 0x000000010c077824 */ /* 0x000fe400078e0207 */
[--C-:B------:R-:W-:Y:S02]  /*1350*/  IMAD.IADD R8, R20, 0x1, R13.reuse ;  /* 0x0000000114087824 */ /* 0x100fe400078e020d */
[----:B------:R-:W-:Y:S01]  /*1360*/  IMAD.MOV.U32 R9, RZ, RZ, R13 ;  /* 0x000000ffff097224 */ /* 0x000fe200078e000d */
[----:B------:R-:W-:Y:S01]  /*1370*/  LOP3.LUT R15, R7, 0x1, RZ, 0xc0, !PT ;  /* 0x00000001070f7812 */ /* 0x000fe200078ec0ff */
[----:B------:R-:W-:Y:S01]  /*1380*/  IMAD.MOV.U32 R7, RZ, RZ, R4 ;  /* 0x000000ffff077224 */ /* 0x000fe200078e0004 */
[----:B------:R-:W-:Y:S01]  /*1390*/  LOP3.LUT R17, R8, 0x1, RZ, 0xc0, !PT ;  /* 0x0000000108117812 */ /* 0x000fe200078ec0ff */
[----:B------:R-:W-:-:S02]  /*13a0*/  IMAD.MOV.U32 R8, RZ, RZ, R12 ;  /* 0x000000ffff087224 */ /* 0x000fc400078e000c */
[----:B------:R-:W-:Y:S01]  /*13b0*/  VIADD R20, R20, 0xb0f8a ;  /* 0x000b0f8a14147836 */ /* 0x000fe20000000000 */
[----:B------:R0:W-:Y:S04]  /*13c0*/  STS.U8 [R2+UR4], R15 ;  /* 0x0000000f02007988 */ /* 0x0001e80008000004 */
[----:B------:R0:W-:Y:S01]  /*13d0*/  STS.U8 [R2+UR4+0x1], R17 ;  /* 0x0000011102007988 */ /* 0x0001e20008000004 */
[----:B------:R-:W-:-:S12]  /*13e0*/  UIADD3 UR4, UPT, UPT, UR4, 0x2, URZ ;  /* 0x0000000204047890 */ /* 0x000fd8000fffe0ff */
.L_x_22:
[----:B------:R-:W-:Y:S01]  /*13f0*/  IMAD.MOV.U32 R18, RZ, RZ, R6 ;  /* 0x000000ffff127224 */ /* 0x000fe200078e0006 */
[----:B------:R-:W-:Y:S01]  /*1400*/  MOV R21, R4 ;  /* 0x0000000400157202 */ /* 0x000fe20000000f00 */
[----:B------:R-:W-:Y:S06]  /*1410*/  BRA.U UP1, `(.L_x_19) ;  /* 0x0000000101387547 */ /* 0x000fec000b800000 */
[----:B------:R-:W-:Y:S01]  /*1420*/  SHF.R.U32.HI R4, RZ, 0x2, R7 ;  /* 0x00000002ff047819 */ /* 0x000fe20000011607 */
[----:B------:R-:W-:Y:S01]  /*1430*/  IMAD.SHL.U32 R6, R13, 0x10, RZ ;  /* 0x000000100d067824 */ /* 0x000fe200078e00ff */
[----:B------:R-:W-:Y:S01]  /*1440*/  MOV R19, R12 ;  /* 0x0000000c00137202 */ /* 0x000fe20000000f00 */
[----:B------:R-:W-:Y:S01]  /*1450*/  VIADD R20, R20, 0x587c5 ;  /* 0x000587c514147836 */ /* 0x000fe20000000000 */
[----:B------:R-:W-:Y:S01]  /*1460*/  LOP3.LUT R4, R4, R7, RZ, 0x3c, !PT ;  /* 0x0000000704047212 */ /* 0x000fe200078e3cff */
[----:B------:R-:W-:Y:S02]  /*1470*/  IMAD.MOV.U32 R18, RZ, RZ, R11 ;  /* 0x000000ffff127224 */ /* 0x000fe400078e000b */
[----:B------:R-:W-:Y:S02]  /*1480*/  IMAD.MOV.U32 R21, RZ, RZ, R10 ;  /* 0x000000ffff157224 */ /* 0x000fe400078e000a */
[----:B------:R-:W-:Y:S02]  /*1490*/  IMAD.SHL.U32 R7, R4, 0x2, RZ ;  /* 0x0000000204077824 */ /* 0x000fe400078e00ff */
[----:B------:R-:W-:-:S03]  /*14a0*/  IMAD.MOV.U32 R8, RZ, RZ, R13 ;  /* 0x000000ffff087224 */ /* 0x000fc600078e000d */
[----:B------:R-:W-:-:S04]  /*14b0*/  LOP3.LUT R7, R13, R6, R7, 0x96, !PT ;  /* 0x000000060d077212 */ /* 0x000fc800078e9607 */
[----:B------:R-:W-:-:S05]  /*14c0*/  LOP3.LUT R9, R7, R4, RZ, 0x3c, !PT ;  /* 0x0000000407097212 */ /* 0x000fca00078e3cff */
[----:B------:R-:W-:-:S05]  /*14d0*/  IMAD.IADD R4, R9, 0x1, R20 ;  /* 0x0000000109047824 */ /* 0x000fca00078e0214 */
[----:B------:R-:W-:-:S05]  /*14e0*/  LOP3.LUT R7, R4, 0x1, RZ, 0xc0, !PT ;  /* 0x0000000104077812 */ /* 0x000fca00078ec0ff */
[----:B------:R2:W-:Y:S02]  /*14f0*/  STS.U8 [R2+UR4], R7 ;  /* 0x0000000702007988 */ /* 0x0005e40008000004 */
.L_x_19:
[C---:B------:R-:W-:Y:S01]  /*1500*/  LOP3.LUT P2, RZ, R0.reuse, 0x40, RZ, 0xc0, !PT ;  /* 0x0000004000ff7812 */ /* 0x040fe2000784c0ff */
[----:B------:R-:W-:Y:S01]  /*1510*/  UIADD3 UR4, UPT, UPT, UR8, 0x5460, URZ ;  /* 0x0000546008047890 */ /* 0x000fe2000fffe0ff */
[C---:B--2---:R-:W-:Y:S01]  /*1520*/  LOP3.LUT R7, R0.reuse, 0x8, RZ, 0x3c, !PT ;  /* 0x0000000800077812 */ /* 0x044fe200078e3cff */
[C---:B------:R-:W-:Y:S01]  /*1530*/  IMAD R4, R0.reuse, 0x12c, R5 ;  /* 0x0000012c00047824 */ /* 0x040fe200078e0205 */
[C---:B-1----:R-:W-:Y:S01]  /*1540*/  LOP3.LUT R11, R0.reuse, 0x20, RZ, 0x3c, !PT ;  /* 0x00000020000b7812 */ /* 0x042fe200078e3cff */
[----:B------:R-:W-:Y:S01]  /*1550*/  ULEA UR4, UR10, UR4, 0x18 ;  /* 0x000000040a047291 */ /* 0x000fe2000f8ec0ff */
[-C--:B------:R-:W-:Y:S01]  /*1560*/  ISETP.GT.U32.AND P0, PT, R7, R0.reuse, !P2 ;  /* 0x000000000700720c */ /* 0x080fe20005704070 */
[C---:B------:R-:W-:Y:S01]  /*1570*/  IMAD.SHL.U32 R5, R0.reuse, 0x4, RZ ;  /* 0x0000000400057824 */ /* 0x040fe200078e00ff */
[C---:B------:R-:W-:Y:S01]  /*1580*/  LOP3.LUT R7, R0.reuse, 0x10, RZ, 0x3c, !PT ;  /* 0x0000001000077812 */ /* 0x040fe200078e3cff */
[----:B------:R-:W-:Y:S01]  /*1590*/  UIADD3 UR6, UPT, UPT, UR8, 0x9f60, URZ ;  /* 0x00009f6008067890 */ /* 0x000fe2000fffe0ff */
[-C--:B------:R-:W-:Y:S01]  /*15a0*/  ISETP.GT.U32.AND P3, PT, R11, R0.reuse, !P2 ;  /* 0x000000000b00720c */ /* 0x080fe20005764070 */
[----:B0-----:R-:W-:Y:S01]  /*15b0*/  IMAD.U32 R17, RZ, RZ, UR4 ;  /* 0x00000004ff117e24 */ /* 0x001fe2000f8e00ff */
[-C--:B------:R-:W-:Y:S01]  /*15c0*/  ISETP.GT.U32.AND P1, PT, R7, R0.reuse, !P2 ;  /* 0x000000000700720c */ /* 0x080fe20005724070 */
[----:B------:R-:W-:Y:S01]  /*15d0*/  UIADD3 UR7, UPT, UPT, UR8, 0xa060, URZ ;  /* 0x0000a06008077890 */ /* 0x000fe2000fffe0ff */
[C---:B------:R-:W-:Y:S01]  /*15e0*/  LOP3.LUT R7, R0.reuse, 0x4, RZ, 0x3c, !PT ;  /* 0x0000000400077812 */ /* 0x040fe200078e3cff */
[----:B------:R-:W-:Y:S01]  /*15f0*/  ULOP3.LUT UR8, UR9, 0x7ffffff8, URZ, 0xc0, !UPT ;  /* 0x7ffffff809087892 */ /* 0x000fe2000f8ec0ff */
[----:B------:R-:W-:Y:S01]  /*1600*/  P2R R28, PR, RZ, 0x2 ;  /* 0x00000002ff1c7803 */ /* 0x000fe20000000000 */
[C---:B------:R-:W-:Y:S01]  /*1610*/  IMAD R17, R0.reuse, 0x12c, R17 ;  /* 0x0000012c00117824 */ /* 0x040fe200078e0211 */
[----:B------:R-:W-:Y:S01]  /*1620*/  LOP3.LUT P1, RZ, R0, 0x10, RZ, 0xc0, !PT ;  /* 0x0000001000ff7812 */ /* 0x000fe2000782c0ff */
[----:B------:R-:W-:Y:S01]  /*1630*/  ULOP3.LUT UR16, UR9, 0x7, URZ, 0xc0, !UPT ;  /* 0x0000000709107892 */ /* 0x000fe2000f8ec0ff */
[----:B------:R-:W-:Y:S01]  /*1640*/  P2R R29, PR, RZ, 0x8 ;  /* 0x00000008ff1d7803 */ /* 0x000fe20000000000 */
[----:B------:R-:W-:Y:S01]  /*1650*/  ULOP3.LUT UR17, UR9, 0x3, URZ, 0xc0, !UPT ;  /* 0x0000000309117892 */ /* 0x000fe2000f8ec0ff */
[CC--:B------:R-:W-:Y:S01]  /*1660*/  ISETP.GT.U32.AND P3, PT, R7.reuse, R0.reuse, !P1 ;  /* 0x000000000700720c */ /* 0x0c0fe20004f64070 */
[----:B------:R-:W-:Y:S01]  /*1670*/  ULOP3.LUT UR9, UR9, 0x7ffffff0, URZ, 0xc0, !UPT ;  /* 0x7ffffff009097892 */ /* 0x000fe2000f8ec0ff */
[----:B------:R-:W-:Y:S01]  /*1680*/  ISETP.GT.U32.AND P1, PT, R7, R0, !P2 ;  /* 0x000000000700720c */ /* 0x000fe20005724070 */
[----:B------:R-:W-:Y:S01]  /*1690*/  ULEA UR6, UR10, UR6, 0x18 ;  /* 0x000000060a067291 */ /* 0x000fe2000f8ec0ff */
[----:B------:R-:W-:Y:S01]  /*16a0*/  P2R R30, PR, RZ, 0x8 ;  /* 0x00000008ff1e7803 */ /* 0x000fe20000000000 */
[----:B------:R-:W-:Y:S01]  /*16b0*/  ULEA UR7, UR10, UR7, 0x18 ;  /* 0x000000070a077291 */ /* 0x000fe2000f8ec0ff */
[----:B------:R-:W-:Y:S01]  /*16c0*/  IADD3 R4, PT, PT, R4, 0x3, RZ ;  /* 0x0000000304047810 */ /* 0x000fe20007ffe0ff */
[----:B------:R-:W-:Y:S01]  /*16d0*/  UIADD3 UR8, UPT, UPT, -UR8, URZ, URZ ;  /* 0x000000ff08087290 */ /* 0x000fe2000fffe1ff */
[C---:B------:R-:W-:Y:S01]  /*16e0*/  LOP3.LUT R27, R5.reuse, 0x4, RZ, 0x3c, !PT ;  /* 0x00000004051b7812 */ /* 0x040fe200078e3cff */
[----:B------:R-:W-:Y:S01]  /*16f0*/  UMOV UR4, URZ ;  /* 0x000000ff00047c82 */ /* 0x000fe20008000000 */
[----:B------:R-:W-:-:S02]  /*1700*/  LOP3.LUT R26, R5, 0x8, RZ, 0x3c, !PT ;  /* 0x00000008051a7812 */ /* 0x000fc400078e3cff */
[C---:B------:R-:W-:Y:S02]  /*1710*/  LOP3.LUT R25, R5.reuse, 0x10, RZ, 0x3c, !PT ;  /* 0x0000001005197812 */ /* 0x040fe400078e3cff */
[C---:B------:R-:W-:Y:S02]  /*1720*/  LOP3.LUT R6, R5.reuse, 0x20, RZ, 0x3c, !PT ;  /* 0x0000002005067812 */ /* 0x040fe400078e3cff */
[C---:B------:R-:W-:Y:S02]  /*1730*/  LOP3.LUT R7, R5.reuse, 0x40, RZ, 0x3c, !PT ;  /* 0x0000004005077812 */ /* 0x040fe400078e3cff */
[----:B------:R-:W-:-:S07]  /*1740*/  LOP3.LUT R16, R5, 0x80, RZ, 0x3c, !PT ;  /* 0x0000008005107812 */ /* 0x000fce00078e3cff */
.L_x_144:
[----:B0-----:R-:W0:Y:S01]  /*1750*/  LDCU UR5, c[0x0][0x390] ;  /* 0x00007200ff0577ac */ /* 0x001e220008000800 */
[----:B------:R-:W-:Y:S02]  /*1760*/  HFMA2 R31, -RZ, RZ, 0, 0 ;  /* 0x00000000ff1f7431 */ /* 0x000fe400000001ff */
[----:B-----5:R-:W-:Y:S02]  /*1770*/  IMAD.MOV.U32 R22, RZ, RZ, R9 ;  /* 0x000000ffff167224 */ /* 0x020fe400078e0009 */
[----:B--2---:R-:W-:Y:S02]  /*1780*/  IMAD.MOV.U32 R23, RZ, RZ, R8 ;  /* 0x000000ffff177224 */ /* 0x004fe400078e0008 */
[----:B---34-:R-:W-:Y:S02]  /*1790*/  IMAD.MOV.U32 R24, RZ, RZ, R19 ;  /* 0x000000ffff187224 */ /* 0x018fe400078e0013 */
[----:B------:R-:W-:Y:S01]  /*17a0*/  IMAD.MOV.U32 R33, RZ, RZ, RZ ;  /* 0x000000ffff217224 */ /* 0x000fe200078e00ff */
[----:B0-----:R-:W-:-:S09]  /*17b0*/  UISETP.GE.AND UP0, UPT, UR5, 0x1, UPT ;  /* 0x000000010500788c */ /* 0x001fd2000bf06270 */
[----:B-1----:R-:W-:Y:S05]  /*17c0*/  BRA.U !UP0, `(.L_x_23) ;  /* 0x0000000508dc7547 */ /* 0x002fea000b800000 */
[----:B------:R-:W-:Y:S01]  /*17d0*/  UISETP.GE.U32.AND UP1, UPT, UR18, 0x7, UPT ;  /* 0x000000071200788c */ /* 0x000fe2000bf26070 */
[----:B------:R-:W-:Y:S01]  /*17e0*/  IMAD.MOV.U32 R33, RZ, RZ, RZ ;  /* 0x000000ffff217224 */ /* 0x000fe200078e00ff */
[----:B------:R-:W-:Y:S01]  /*17f0*/  UMOV UR5, URZ ;  /* 0x000000ff00057c82 */ /* 0x000fe20008000000 */
[----:B------:R-:W-:-:S06]  /*1800*/  IMAD.MOV.U32 R31, RZ, RZ, RZ ;  /* 0x000000ffff1f7224 */ /* 0x000fcc00078e00ff */
[----:B------:R-:W-:Y:S05]  /*1810*/  BRA.U !UP1, `(.L_x_24) ;  /* 0x0000000109bc7547 */ /* 0x000fea000b800000 */
[----:B------:R-:W0:Y:S01]  /*1820*/  S2UR UR11, SR_CgaCtaId ;  /* 0x00000000000b79c3 */ /* 0x000e220000008800 */
[----:B------:R-:W-:Y:S01]  /*1830*/  UMOV UR5, 0x400 ;  /* 0x0000040000057882 */ /* 0x000fe20000000000 */
[----:B------:R-:W-:Y:S01]  /*1840*/  IMAD.MOV.U32 R33, RZ, RZ, RZ ;  /* 0x000000ffff217224 */ /* 0x000fe200078e00ff */
[----:B------:R-:W-:Y:S01]  /*1850*/  UIADD3 UR10, UPT, UPT, UR5, 0x4b0, URZ ;  /* 0x000004b0050a7890 */ /* 0x000fe2000fffe0ff */
[----:B------:R-:W-:Y:S01]  /*1860*/  MOV R32, R4 ;  /* 0x0000000400207202 */ /* 0x000fe20000000f00 */
[----:B------:R-:W-:Y:S01]  /*1870*/  IMAD.MOV.U32 R31, RZ, RZ, RZ ;  /* 0x000000ffff1f7224 */ /* 0x000fe200078e00ff */
[----:B0-----:R-:W-:Y:S02]  /*1880*/  ULEA UR14, UR11, UR5, 0x18 ;  /* 0x000000050b0e7291 */ /* 0x001fe4000f8ec0ff */
[----:B------:R-:W-:Y:S02]  /*1890*/  ULEA UR5, UR11, UR10, 0x18 ;  /* 0x0000000a0b057291 */ /* 0x000fe4000f8ec0ff */
[----:B------:R-:W-:-:S02]  /*18a0*/  UIADD3 UR10, UPT, UPT, UR14, 0x10, URZ ;  /* 0x000000100e0a7890 */ /* 0x000fc4000fffe0ff */
[----:B------:R-:W-:Y:S01]  /*18b0*/  UIADD3 UR5, UPT, UPT, UR5, 0x10, URZ ;  /* 0x0000001005057890 */ /* 0x000fe2000fffe0ff */
[----:B------:R-:W-:-:S11]  /*18c0*/  UMOV UR11, UR8 ;  /* 0x00000008000b7c82 */ /* 0x000fd60008000000 */
.L_x_25:
[----:B------:R-:W-:Y:S01]  /*18d0*/  LDS.S8 R37, [R32+-0x3] ;  /* 0xfffffd0020257984 */ /* 0x000fe20000000200 */
[----:B------:R-:W-:-:S03]  /*18e0*/  UIADD3 UR11, UPT, UPT, UR11, 0x8, URZ ;  /* 0x000000080b0b7890 */ /* 0x000fc6000fffe0ff */
[----:B------:R-:W0:Y:S01]  /*18f0*/  LDS.128 R12, [UR5+-0x10] ;  /* 0xfffff005ff0c7984 */ /* 0x000e220008000c00 */
[----:B------:R-:W-:-:S03]  /*1900*/  UISETP.NE.AND UP1, UPT, UR11, URZ, UPT ;  /* 0x000000ff0b00728c */ /* 0x000fc6000bf25270 */
[----:B------:R-:W1:Y:S04]  /*1910*/  LDS.128 R8, [UR10+-0x10] ;  /* 0xfffff00aff087984 */ /* 0x000e680008000c00 */
[----:B------:R-:W2:Y:S04]  /*1920*/  LDS.S8 R36, [R32+-0x2] ;  /* 0xfffffe0020247984 */ /* 0x000ea80000000200 */
[----:B------:R-:W3:Y:S04]  /*1930*/  LDS.S8 R35, [R32+-0x1] ;  /* 0xffffff0020237984 */ /* 0x000ee80000000200 */
[----:B------:R-:W4:Y:S01]  /*1940*/  LDS.S8 R34, [R32] ;  /* 0x0000000020227984 */ /* 0x000f220000000200 */
[----:B0-----:R-:W-:-:S03]  /*1950*/  IMAD R12, R12, R37, R31 ;  /* 0x000000250c0c7224 */ /* 0x001fc600078e021f */
[----:B------:R-:W-:Y:S01]  /*1960*/  LDS.S8 R31, [R32+0x1] ;  /* 0x00000100201f7984 */ /* 0x000fe20000000200 */
[----:B-1----:R-:W-:Y:S02]  /*1970*/  IMAD R8, R37, R8, R33 ;  /* 0x0000000825087224 */ /* 0x002fe400078e0221 */
[C---:B--2---:R-:W-:Y:S02]  /*1980*/  IMAD R12, R36.reuse, R13, R12 ;  /* 0x0000000d240c7224 */ /* 0x044fe400078e020c */
[----:B------:R-:W-:Y:S02]  /*1990*/  IMAD R8, R36, R9, R8 ;  /* 0x0000000924087224 */ /* 0x000fe400078e0208 */
[C---:B---3--:R-:W-:Y:S01]  /*19a0*/  IMAD R12, R35.reuse, R14, R12 ;  /* 0x0000000e230c7224 */ /* 0x048fe200078e020c */
[----:B------:R-:W-:Y:S01]  /*19b0*/  LDS.S8 R36, [R32+0x2] ;  /* 0x0000020020247984 */ /* 0x000fe20000000200 */
[----:B------:R-:W-:Y:S02]  /*19c0*/  IMAD R8, R35, R10, R8 ;  /* 0x0000000a23087224 */ /* 0x000fe400078e0208 */
[C---:B----4-:R-:W-:Y:S01]  /*19d0*/  IMAD R33, R34.reuse, R15, R12 ;  /* 0x0000000f22217224 */ /* 0x050fe200078e020c */
[----:B------:R-:W-:Y:S01]  /*19e0*/  LDS.S8 R35, [R32+0x3] ;  /* 0x0000030020237984 */ /* 0x000fe20000000200 */
[----:B------:R-:W-:-:S03]  /*19f0*/  IMAD R37, R34, R11, R8 ;  /* 0x0000000b22257224 */ /* 0x000fc600078e0208 */
[----:B------:R-:W0:Y:S01]  /*1a00*/  LDS.128 R12, [UR5] ;  /* 0x00000005ff0c7984 */ /* 0x000e220008000c00 */
[----:B------:R-:W-:-:S03]  /*1a10*/  UIADD3 UR5, UPT, UPT, UR5, 0x20, URZ ;  /* 0x0000002005057890 */ /* 0x000fc6000fffe0ff */
[----:B------:R-:W1:Y:S01]  /*1a20*/  LDS.128 R8, [UR10] ;  /* 0x0000000aff087984 */ /* 0x000e620008000c00 */
[----:B------:R-:W-:-:S03]  /*1a30*/  UIADD3 UR10, UPT, UPT, UR10, 0x20, URZ ;  /* 0x000000200a0a7890 */ /* 0x000fc6000fffe0ff */
[----:B------:R2:W3:Y:S02]  /*1a40*/  LDS.S8 R34, [R32+0x4] ;  /* 0x0000040020227984 */ /* 0x0004e40000000200 */
[----:B--2---:R-:W-:Y:S02]  /*1a50*/  VIADD R32, R32, 0x8 ;  /* 0x0000000820207836 */ /* 0x004fe40000000000 */
[----:B0-----:R-:W-:Y:S02]  /*1a60*/  IMAD R12, R12, R31, R33 ;  /* 0x0000001f0c0c7224 */ /* 0x001fe400078e0221 */
[----:B-1----:R-:W-:Y:S02]  /*1a70*/  IMAD R8, R31, R8, R37 ;  /* 0x000000081f087224 */ /* 0x002fe400078e0225 */
[C---:B------:R-:W-:Y:S02]  /*1a80*/  IMAD R12, R36.reuse, R13, R12 ;  /* 0x0000000d240c7224 */ /* 0x040fe400078e020c */
[----:B------:R-:W-:-:S02]  /*1a90*/  IMAD R8, R36, R9, R8 ;  /* 0x0000000924087224 */ /* 0x000fc400078e0208 */
[C---:B------:R-:W-:Y:S02]  /*1aa0*/  IMAD R12, R35.reuse, R14, R12 ;  /* 0x0000000e230c7224 */ /* 0x040fe400078e020c */
[----:B------:R-:W-:Y:S02]  /*1ab0*/  IMAD R8, R35, R10, R8 ;  /* 0x0000000a23087224 */ /* 0x000fe400078e0208 */
[C---:B---3--:R-:W-:Y:S02]  /*1ac0*/  IMAD R31, R34.reuse, R15, R12 ;  /* 0x0000000f221f7224 */ /* 0x048fe400078e020c */
[----:B------:R-:W-:Y:S01]  /*1ad0*/  IMAD R33, R34, R11, R8 ;  /* 0x0000000b22217224 */ /* 0x000fe200078e0208 */
[----:B------:R-:W-:Y:S06]  /*1ae0*/  BRA.U UP1, `(.L_x_25) ;  /* 0xfffffffd01787547 */ /* 0x000fec000b83ffff */
[----:B------:R-:W0:Y:S02]  /*1af0*/  LDCU UR5, c[0x0][0x390] ;  /* 0x00007200ff0577ac */ /* 0x000e240008000800 */
[----:B0-----:R-:W-:-:S12]  /*1b00*/  ULOP3.LUT UR5, UR5, 0x7ffffff8, URZ, 0xc0, !UPT ;  /* 0x7ffffff805057892 */ /* 0x001fd8000f8ec0ff */
.L_x_24:
[----:B------:R-:W-:-:S09]  /*1b10*/  UISETP.NE.AND UP1, UPT, UR16, URZ, UPT ;  /* 0x000000ff1000728c */ /* 0x000fd2000bf25270 */
[----:B------:R-:W-:Y:S05]  /*1b20*/  BRA.U !UP1, `(.L_x_23) ;  /* 0x0000000509047547 */ /* 0x000fea000b800000 */
[----:B------:R-:W-:Y:S02]  /*1b30*/  UIADD3 UR10, UPT, UPT, UR16, -0x1, URZ ;  /* 0xffffffff100a7890 */ /* 0x000fe4000fffe0ff */
[----:B------:R-:W-:Y:S02]  /*1b40*/  UISETP.NE.AND UP2, UPT, UR17, URZ, UPT ;  /* 0x000000ff1100728c */ /* 0x000fe4000bf45270 */
[----:B------:R-:W-:-:S09]  /*1b50*/  UISETP.GE.U32.AND UP1, UPT, UR10, 0x3, UPT ;  /* 0x000000030a00788c */ /* 0x000fd2000bf26070 */
[----:B------:R-:W-:Y:S05]  /*1b60*/  BRA.U !UP1, `(.L_x_26) ;  /* 0x0000000109607547 */ /* 0x000fea000b800000 */
[----:B------:R-:W0:Y:S01]  /*1b70*/  S2UR UR14, SR_CgaCtaId ;  /* 0x00000000000e79c3 */ /* 0x000e220000008800 */
[----:B------:R-:W-:Y:S01]  /*1b80*/  UMOV UR10, 0x400 ;  /* 0x00000400000a7882 */ /* 0x000fe20000000000 */
[----:B------:R-:W-:Y:S01]  /*1b90*/  LDS.S8 R36, [R2+UR5] ;  /* 0x0000000502247984 */ /* 0x000fe20008000200 */
[----:B------:R-:W-:-:S03]  /*1ba0*/  UIADD3 UR11, UPT, UPT, UR10, 0x4b0, URZ ;  /* 0x000004b00a0b7890 */ /* 0x000fc6000fffe0ff */
[----:B------:R-:W-:Y:S04]  /*1bb0*/  LDS.S8 R34, [R2+UR5+0x1] ;  /* 0x0000010502227984 */ /* 0x000fe80008000200 */
[----:B------:R-:W-:Y:S04]  /*1bc0*/  LDS.S8 R35, [R2+UR5+0x2] ;  /* 0x0000020502237984 */ /* 0x000fe80008000200 */
[----:B------:R-:W-:Y:S01]  /*1bd0*/  LDS.S8 R32, [R2+UR5+0x3] ;  /* 0x0000030502207984 */ /* 0x000fe20008000200 */
[----:B0-----:R-:W-:Y:S02]  /*1be0*/  ULEA UR15, UR14, UR10, 0x18 ;  /* 0x0000000a0e0f7291 */ /* 0x001fe4000f8ec0ff */
[----:B------:R-:W-:-:S02]  /*1bf0*/  ULEA UR10, UR14, UR11, 0x18 ;  /* 0x0000000b0e0a7291 */ /* 0x000fc4000f8ec0ff */
[----:B------:R-:W-:Y:S02]  /*1c00*/  ULEA UR11, UR5, UR15, 0x2 ;  /* 0x0000000f050b7291 */ /* 0x000fe4000f8e10ff */
[----:B------:R-:W-:Y:S02]  /*1c10*/  ULEA UR10, UR5, UR10, 0x2 ;  /* 0x0000000a050a7291 */ /* 0x000fe4000f8e10ff */
[----:B------:R-:W-:-:S05]  /*1c20*/  UIADD3 UR5, UPT, UPT, UR5, 0x4, URZ ;  /* 0x0000000405057890 */ /* 0x000fca000fffe0ff */
[----:B------:R-:W0:Y:S04]  /*1c30*/  LDS.64 R8, [UR11] ;  /* 0x0000000bff087984 */ /* 0x000e280008000a00 */
[----:B------:R-:W1:Y:S04]  /*1c40*/  LDS.64 R10, [UR10] ;  /* 0x0000000aff0a7984 */ /* 0x000e680008000a00 */
[----:B------:R-:W2:Y:S04]  /*1c50*/  LDS.64 R12, [UR11+0x8] ;  /* 0x0000080bff0c7984 */ /* 0x000ea80008000a00 */
[----:B------:R-:W3:Y:S01]  /*1c60*/  LDS.64 R14, [UR10+0x8] ;  /* 0x0000080aff0e7984 */ /* 0x000ee20008000a00 */
[----:B0-----:R-:W-:-:S02]  /*1c70*/  IMAD R8, R36, R8, R33 ;  /* 0x0000000824087224 */ /* 0x001fc400078e0221 */
[----:B-1----:R-:W-:Y:S02]  /*1c80*/  IMAD R10, R10, R36, R31 ;  /* 0x000000240a0a7224 */ /* 0x002fe400078e021f */
[C---:B------:R-:W-:Y:S02]  /*1c90*/  IMAD R8, R34.reuse, R9, R8 ;  /* 0x0000000922087224 */ /* 0x040fe400078e0208 */
[----:B------:R-:W-:Y:S02]  /*1ca0*/  IMAD R10, R34, R11, R10 ;  /* 0x0000000b220a7224 */ /* 0x000fe400078e020a */
[----:B--2---:R-:W-:Y:S02]  /*1cb0*/  IMAD R8, R35, R12, R8 ;  /* 0x0000000c23087224 */ /* 0x004fe400078e0208 */
[----:B---3--:R-:W-:Y:S02]  /*1cc0*/  IMAD R10, R14, R35, R10 ;  /* 0x000000230e0a7224 */ /* 0x008fe400078e020a */
[----:B------:R-:W-:-:S02]  /*1cd0*/  IMAD R33, R32, R13, R8 ;  /* 0x0000000d20217224 */ /* 0x000fc400078e0208 */
[----:B------:R-:W-:-:S07]  /*1ce0*/  IMAD R31, R32, R15, R10 ;  /* 0x0000000f201f7224 */ /* 0x000fce00078e020a */
.L_x_26:
[----:B------:R-:W-:Y:S05]  /*1cf0*/  BRA.U !UP2, `(.L_x_23) ;  /* 0x000000010a907547 */ /* 0x000fea000b800000 */
[----:B------:R-:W0:Y:S02]  /*1d00*/  LDCU UR10, c[0x0][0x390] ;  /* 0x00007200ff0a77ac */ /* 0x000e240008000800 */
[----:B0-----:R-:W-:Y:S02]  /*1d10*/  ULOP3.LUT UR11, UR10, 0x3, URZ, 0xc0, !UPT ;  /* 0x000000030a0b7892 */ /* 0x001fe4000f8ec0ff */
[----:B------:R-:W-:Y:S02]  /*1d20*/  ULOP3.LUT UR10, UR10, 0x1, URZ, 0xc0, !UPT ;  /* 0x000000010a0a7892 */ /* 0x000fe4000f8ec0ff */
[----:B------:R-:W-:Y:S02]  /*1d30*/  UIADD3 UR11, UPT, UPT, UR11, -0x1, URZ ;  /* 0xffffffff0b0b7890 */ /* 0x000fe4000fffe0ff */
[----:B------:R-:W-:Y:S02]  /*1d40*/  UISETP.NE.AND UP2, UPT, UR10, URZ, UPT ;  /* 0x000000ff0a00728c */ /* 0x000fe4000bf45270 */
[----:B------:R-:W-:-:S09]  /*1d50*/  UISETP.NE.AND UP1, UPT, UR11, URZ, UPT ;  /* 0x000000ff0b00728c */ /* 0x000fd2000bf25270 */
[----:B------:R-:W-:Y:S05]  /*1d60*/  BRA.U !UP1, `(.L_x_27) ;  /* 0x0000000109407547 */ /* 0x000fea000b800000 */
[----:B------:R-:W0:Y:S01]  /*1d70*/  S2UR UR14, SR_CgaCtaId ;  /* 0x00000000000e79c3 */ /* 0x000e220000008800 */
[----:B------:R-:W-:Y:S01]  /*1d80*/  UMOV UR10, 0x400 ;  /* 0x00000400000a7882 */ /* 0x000fe20000000000 */
[----:B------:R-:W-:Y:S01]  /*1d90*/  LDS.S8 R12, [R2+UR5] ;  /* 0x00000005020c7984 */ /* 0x000fe20008000200 */
[----:B------:R-:W-:-:S03]  /*1da0*/  UIADD3 UR11, UPT, UPT, UR10, 0x4b0, URZ ;  /* 0x000004b00a0b7890 */ /* 0x000fc6000fffe0ff */
[----:B------:R-:W-:Y:S01]  /*1db0*/  LDS.S8 R13, [R2+UR5+0x1] ;  /* 0x00000105020d7984 */ /* 0x000fe20008000200 */
[----:B0-----:R-:W-:Y:S02]  /*1dc0*/  ULEA UR10, UR14, UR10, 0x18 ;  /* 0x0000000a0e0a7291 */ /* 0x001fe4000f8ec0ff */
[----:B------:R-:W-:Y:S02]  /*1dd0*/  ULEA UR11, UR14, UR11, 0x18 ;  /* 0x0000000b0e0b7291 */ /* 0x000fe4000f8ec0ff */
[----:B------:R-:W-:Y:S02]  /*1de0*/  ULEA UR10, UR5, UR10, 0x2 ;  /* 0x0000000a050a7291 */ /* 0x000fe4000f8e10ff */
[----:B------:R-:W-:Y:S02]  /*1df0*/  ULEA UR11, UR5, UR11, 0x2 ;  /* 0x0000000b050b7291 */ /* 0x000fe4000f8e10ff */
[----:B------:R-:W-:-:S05]  /*1e00*/  UIADD3 UR5, UPT, UPT, UR5, 0x2, URZ ;  /* 0x0000000205057890 */ /* 0x000fca000fffe0ff */
[----:B------:R-:W0:Y:S04]  /*1e10*/  LDS.64 R8, [UR10] ;  /* 0x0000000aff087984 */ /* 0x000e280008000a00 */
[----:B------:R-:W1:Y:S01]  /*1e20*/  LDS.64 R10, [UR11] ;  /* 0x0000000bff0a7984 */ /* 0x000e620008000a00 */
[----:B0-----:R-:W-:Y:S02]  /*1e30*/  IMAD R8, R12, R8, R33 ;  /* 0x000000080c087224 */ /* 0x001fe400078e0221 */
[----:B-1----:R-:W-:Y:S02]  /*1e40*/  IMAD R10, R10, R12, R31 ;  /* 0x0000000c0a0a7224 */ /* 0x002fe400078e021f */
[C---:B------:R-:W-:Y:S02]  /*1e50*/  IMAD R33, R13.reuse, R9, R8 ;  /* 0x000000090d217224 */ /* 0x040fe400078e0208 */
[----:B------:R-:W-:-:S07]  /*1e60*/  IMAD R31, R13, R11, R10 ;  /* 0x0000000b0d1f7224 */ /* 0x000fce00078e020a */
.L_x_27:
[----:B------:R-:W-:Y:S05]  /*1e70*/  BRA.U !UP2, `(.L_x_23) ;  /* 0x000000010a307547 */ /* 0x000fea000b800000 */
[----:B------:R-:W0:Y:S01]  /*1e80*/  S2UR UR14, SR_CgaCtaId ;  /* 0x00000000000e79c3 */ /* 0x000e220000008800 */
[----:B------:R-:W-:Y:S01]  /*1e90*/  UMOV UR10, 0x400 ;  /* 0x00000400000a7882 */ /* 0x000fe20000000000 */
[----:B------:R-:W-:Y:S01]  /*1ea0*/  LDS.S8 R10, [R2+UR5] ;  /* 0x00000005020a7984 */ /* 0x000fe20008000200 */
[----:B------:R-:W-:Y:S02]  /*1eb0*/  UIADD3 UR11, UPT, UPT, UR10, 0x4b0, URZ ;  /* 0x000004b00a0b7890 */ /* 0x000fe4000fffe0ff */
[----:B0-----:R-:W-:Y:S02]  /*1ec0*/  ULEA UR15, UR14, UR10, 0x18 ;  /* 0x0000000a0e0f7291 */ /* 0x001fe4000f8ec0ff */
[----:B------:R-:W-:Y:S02]  /*1ed0*/  ULEA UR10, UR14, UR11, 0x18 ;  /* 0x0000000b0e0a7291 */ /* 0x000fe4000f8ec0ff */
[----:B------:R-:W-:Y:S02]  /*1ee0*/  ULEA UR11, UR5, UR15, 0x2 ;  /* 0x0000000f050b7291 */ /* 0x000fe4000f8e10ff */
[----:B------:R-:W-:-:S07]  /*1ef0*/  ULEA UR10, UR5, UR10, 0x2 ;  /* 0x0000000a050a7291 */ /* 0x000fce000f8e10ff */
[----:B------:R-:W0:Y:S04]  /*1f00*/  LDS R9, [UR11] ;  /* 0x0000000bff097984 */ /* 0x000e280008000800 */
[----:B------:R-:W1:Y:S01]  /*1f10*/  LDS R8, [UR10] ;  /* 0x0000000aff087984 */ /* 0x000e620008000800 */
[----:B0-----:R-:W-:Y:S02]  /*1f20*/  IMAD R33, R10, R9, R33 ;  /* 0x000000090a217224 */ /* 0x001fe400078e0221 */
[----:B-1----:R-:W-:-:S07]  /*1f30*/  IMAD R31, R8, R10, R31 ;  /* 0x0000000a081f7224 */ /* 0x002fce00078e021f */
.L_x_23:
[----:B------:R-:W0:Y:S01]  /*1f40*/  LDCU UR5, c[0x0][0x394] ;  /* 0x00007280ff0577ac */ /* 0x000e220008000800 */
[----:B------:R-:W-:Y:S01]  /*1f50*/  LOP3.LUT R9, R0, 0x1, RZ, 0x3c, !PT ;  /* 0x0000000100097812 */ /* 0x000fe200078e3cff */
[----:B------:R-:W-:Y:S01]  /*1f60*/  BSSY.RECONVERGENT B0, `(.L_x_28) ;  /* 0x0000018000007945 */ /* 0x000fe20003800200 */
[----:B------:R-:W-:Y:S02]  /*1f70*/  SHF.R.U32.HI R8, RZ, 0x1, R0 ;  /* 0x00000001ff087819 */ /* 0x000fe40000011600 */
[----:B------:R-:W-:Y:S02]  /*1f80*/  ISETP.GT.U32.AND P2, PT, R9, R0, PT ;  /* 0x000000000900720c */ /* 0x000fe40003f44070 */
[----:B------:R-:W-:Y:S02]  /*1f90*/  LOP3.LUT R8, R8, 0x1, RZ, 0xc0, !PT ;  /* 0x0000000108087812 */ /* 0x000fe400078ec0ff */
[----:B0-----:R-:W-:-:S04]  /*1fa0*/  ISETP.GT.AND P3, PT, R33, UR5, PT ;  /* 0x0000000521007c0c */ /* 0x001fc8000bf64270 */
[----:B------:R-:W-:Y:S02]  /*1fb0*/  SEL R10, R31, RZ, !P3 ;  /* 0x000000ff1f0a7207 */ /* 0x000fe40005800000 */
[----:B------:R-:W-:-:S03]  /*1fc0*/  ISETP.EQ.U32.OR P3, PT, R8, 0x1, !P2 ;  /* 0x000000010800780c */ /* 0x000fc60005762470 */
[----:B------:R0:W-:Y:S04]  /*1fd0*/  STS [R5+UR6], R10 ;  /* 0x0000000a05007988 */ /* 0x0001e80008000806 */
[----:B------:R0:W-:Y:S06]  /*1fe0*/  STS [R5+UR7], R0 ;  /* 0x0000000005007988 */ /* 0x0001ec0008000807 */
[----:B------:R-:W-:Y:S05]  /*1ff0*/  @P3 BRA `(.L_x_29) ;  /* 0x0000000000383947 */ /* 0x000fea0003800000 */
[----:B------:R-:W1:Y:S02]  /*2000*/  LDS R9, [R27+UR6] ;  /* 0x000000061b097984 */ /* 0x000e640008000800 */
[----:B-1----:R-:W-:-:S13]  /*2010*/  ISETP.GE.AND P3, PT, R10, R9, PT ;  /* 0x000000090a00720c */ /* 0x002fda0003f66270 */
[----:B------:R-:W-:Y:S04]  /*2020*/  @!P3 STS [R5+UR6], R9 ;  /* 0x000000090500b988 */ /* 0x000fe80008000806 */
[----:B------:R-:W-:Y:S04]  /*2030*/  @!P3 STS [R27+UR6], R10 ;  /* 0x0000000a1b00b988 */ /* 0x000fe80008000806 */
[----:B------:R-:W1:Y:S04]  /*2040*/  @!P3 LDS R8, [R27+UR7] ;  /* 0x000000071b08b984 */ /* 0x000e680008000800 */
[----:B-1----:R1:W-:Y:S04]  /*2050*/  @!P3 STS [R5+UR7], R8 ;  /* 0x000000080500b988 */ /* 0x0023e80008000807 */
[----:B------:R1:W-:Y:S01]  /*2060*/  @!P3 STS [R27+UR7], R0 ;  /* 0x000000001b00b988 */ /* 0x0003e20008000807 */
[----:B------:R-:W-:Y:S05]  /*2070*/  @!P3 BRA `(.L_x_29) ;  /* 0x000000000018b947 */ /* 0x000fea0003800000 */
[----:B------:R-:W-:-:S13]  /*2080*/  ISETP.GT.AND P3, PT, R10, R9, PT ;  /* 0x000000090a00720c */ /* 0x000fda0003f64270 */
[----:B------:R-:W-:Y:S04]  /*2090*/  @P3 STS [R5+UR6], R9 ;  /* 0x0000000905003988 */ /* 0x000fe80008000806 */
[----:B------:R-:W-:Y:S04]  /*20a0*/  @P3 STS [R27+UR6], R10 ;  /* 0x0000000a1b003988 */ /* 0x000fe80008000806 */
[----:B-1----:R-:W1:Y:S04]  /*20b0*/  @P3 LDS R8, [R27+UR7] ;  /* 0x000000071b083984 */ /* 0x002e680008000800 */
[----:B-1----:R2:W-:Y:S04]  /*20c0*/  @P3 STS [R5+UR7], R8 ;  /* 0x0000000805003988 */ /* 0x0025e80008000807 */
[----:B------:R2:W-:Y:S02]  /*20d0*/  @P3 STS [R27+UR7], R0 ;  /* 0x000000001b003988 */ /* 0x0005e40008000807 */
.L_x_29:
[----:B------:R-:W-:Y:S05]  /*20e0*/  BSYNC.RECONVERGENT B0 ;  /* 0x0000000000007941 */ /* 0x000fea0003800200 */
.L_x_28:
[----:B------:R-:W-:Y:S01]  /*20f0*/  LOP3.LUT R9, R0, 0x2, RZ, 0x3c, !PT ;  /* 0x0000000200097812 */ /* 0x000fe200078e3cff */
[----:B------:R-:W-:Y:S01]  /*2100*/  BAR.SYNC.DEFER_BLOCKING 0x0 ;  /* 0x0000000000007b1d */ /* 0x000fe20000010000 */
[----:B-12---:R-:W-:Y:S02]  /*2110*/  SHF.R.U32.HI R8, RZ, 0x2, R0 ;  /* 0x00000002ff087819 */ /* 0x006fe40000011600 */
[----:B------:R-:W-:Y:S02]  /*2120*/  ISETP.GT.U32.AND P3, PT, R9, R0, PT ;  /* 0x000000000900720c */ /* 0x000fe40003f64070 */
[----:B------:R-:W-:Y:S01]  /*2130*/  LOP3.LUT R8, R8, 0x1, RZ, 0xc0, !PT ;  /* 0x0000000108087812 */ /* 0x000fe200078ec0ff */
[----:B------:R-:W-:Y:S03]  /*2140*/  BSSY.RECONVERGENT B0, `(.L_x_30) ;  /* 0x0000016000007945 */ /* 0x000fe60003800200 */
[----:B------:R-:W-:-:S13]  /*2150*/  ISETP.EQ.U32.OR P4, PT, R8, 0x1, !P3 ;  /* 0x000000010800780c */ /* 0x000fda0005f82470 */
[----:B------:R-:W-:Y:S05]  /*2160*/  @P4 BRA `(.L_x_31) ;  /* 0x00000000004c4947 */ /* 0x000fea0003800000 */
[----:B------:R-:W-:Y:S04]  /*2170*/  LDS R11, [R5+UR6] ;  /* 0x00000006050b7984 */ /* 0x000fe80008000800 */
[----:B------:R-:W1:Y:S02]  /*2180*/  LDS R12, [R26+UR6] ;  /* 0x000000061a0c7984 */ /* 0x000e640008000800 */
[----:B-1----:R-:W-:-:S13]  /*2190*/  ISETP.GE.AND P4, PT, R11, R12, PT ;  /* 0x0000000c0b00720c */ /* 0x002fda0003f86270 */
[----:B------:R-:W-:Y:S05]  /*21a0*/  @!P4 BRA `(.L_x_32) ;  /* 0x000000000024c947 */ /* 0x000fea0003800000 */
[----:B------:R-:W-:-:S13]  /*21b0*/  ISETP.GT.AND P4, PT, R11, R12, PT ;  /* 0x0000000c0b00720c */ /* 0x000fda0003f84270 */
[----:B------:R-:W-:Y:S05]  /*21c0*/  @!P4 BRA `(.L_x_31) ;  /* 0x000000000034c947 */ /* 0x000fea0003800000 */
[----:B------:R-:W-:Y:S04]  /*21d0*/  STS [R5+UR6], R12 ;  /* 0x0000000c05007988 */ /* 0x000fe80008000806 */
[----:B------:R-:W-:Y:S04]  /*21e0*/  STS [R26+UR6], R11 ;  /* 0x0000000b1a007988 */ /* 0x000fe80008000806 */
[----:B0-----:R-:W0:Y:S04]  /*21f0*/  LDS R10, [R26+UR7] ;  /* 0x000000071a0a7984 */ /* 0x001e280008000800 */
[----:B------:R-:W1:Y:S04]  /*2200*/  LDS R9, [R5+UR7] ;  /* 0x0000000705097984 */ /* 0x000e680008000800 */
[----:B0-----:R3:W-:Y:S04]  /*2210*/  STS [R5+UR7], R10 ;  /* 0x0000000a05007988 */ /* 0x0017e80008000807 */
[----:B-1----:R3:W-:Y:S01]  /*2220*/  STS [R26+UR7], R9 ;  /* 0x000000091a007988 */ /* 0x0027e20008000807 */
[----:B------:R-:W-:Y:S05]  /*2230*/  BRA `(.L_x_31) ;  /* 0x0000000000187947 */ /* 0x000fea0003800000 */
.L_x_32:
[----:B------:R-:W-:Y:S04]  /*2240*/  STS [R5+UR6], R12 ;  /* 0x0000000c05007988 */ /* 0x000fe80008000806 */
[----:B------:R-:W-:Y:S04]  /*2250*/  STS [R26+UR6], R11 ;  /* 0x0000000b1a007988 */ /* 0x000fe80008000806 */
[----:B0-----:R-:W0:Y:S04]  /*2260*/  LDS R10, [R26+UR7] ;  /* 0x000000071a0a7984 */ /* 0x001e280008000800 */
[----:B------:R-:W1:Y:S04]  /*2270*/  LDS R9, [R5+UR7] ;  /* 0x0000000705097984 */ /* 0x000e680008000800 */
[----:B0-----:R2:W-:Y:S04]  /*2280*/  STS [R5+UR7], R10 ;  /* 0x0000000a05007988 */ /* 0x0015e80008000807 */
[----:B-1----:R2:W-:Y:S02]  /*2290*/  STS [R26+UR7], R9 ;  /* 0x000000091a007988 */ /* 0x0025e40008000807 */
.L_x_31:
[----:B------:R-:W-:Y:S05]  /*22a0*/  BSYNC.RECONVERGENT B0 ;  /* 0x0000000000007941 */ /* 0x000fea0003800200 */
.L_x_30:
[----:B------:R-:W-:Y:S01]  /*22b0*/  BAR.SYNC.DEFER_BLOCKING 0x0 ;  /* 0x0000000000007b1d */ /* 0x000fe20000010000 */
[----:B------:R-:W-:-:S05]  /*22c0*/  ISETP.EQ.U32.OR P4, PT, R8, 0x1, !P2 ;  /* 0x000000010800780c */ /* 0x000fca0005782470 */
[----:B------:R-:W-:Y:S08]  /*22d0*/  BSSY.RECONVERGENT B0, `(.L_x_33) ;  /* 0x0000015000007945 */ /* 0x000ff00003800200 */
[----:B------:R-:W-:Y:S05]  /*22e0*/  @P4 BRA `(.L_x_34) ;  /* 0x00000000004c4947 */ /* 0x000fea0003800000 */
[----:B------:R-:W-:Y:S04]  /*22f0*/  LDS R12, [R5+UR6] ;  /* 0x00000006050c7984 */ /* 0x000fe80008000800 */
[----:B--23--:R-:W1:Y:S02]  /*2300*/  LDS R9, [R27+UR6] ;  /* 0x000000061b097984 */ /* 0x00ce640008000800 */
        /* <DEDUP_REMOVED lines=11> */
.L_x_35:
[----:B------:R-:W-:Y:S04]  /*23c0*/  STS [R5+UR6], R9 ;  /* 0x0000000905007988 */ /* 0x000fe80008000806 */
[----:B------:R-:W-:Y:S04]  /*23d0*/  STS [R27+UR6], R12 ;  /* 0x0000000c1b007988 */ /* 0x000fe80008000806 */
[----:B0-----:R-:W0:Y:S04]  /*23e0*/  LDS R10, [R27+UR7] ;  /* 0x000000071b0a7984 */ /* 0x001e280008000800 */
[----:B------:R-:W1:Y:S04]  /*23f0*/  LDS R8, [R5+UR7] ;  /* 0x0000000705087984 */ /* 0x000e680008000800 */
[----:B0-----:R4:W-:Y:S04]  /*2400*/  STS [R5+UR7], R10 ;  /* 0x0000000a05007988 */ /* 0x0019e80008000807 */
[----:B-1----:R4:W-:Y:S02]  /*2410*/  STS [R27+UR7], R8 ;  /* 0x000000081b007988 */ /* 0x0029e40008000807 */
.L_x_34:
[----:B------:R-:W-:Y:S05]  /*2420*/  BSYNC.RECONVERGENT B0 ;  /* 0x0000000000007941 */ /* 0x000fea0003800200 */
.L_x_33:
[----:B0---4-:R-:W-:Y:S01]  /*2430*/  SHF.R.U32.HI R8, RZ, 0x3, R0 ;  /* 0x00000003ff087819 */ /* 0x011fe20000011600 */
[----:B------:R-:W-:Y:S01]  /*2440*/  BAR.SYNC.DEFER_BLOCKING 0x0 ;  /* 0x0000000000007b1d */ /* 0x000fe20000010000 */
[----:B--23--:R-:W-:Y:S02]  /*2450*/  LOP3.LUT R9, R0, 0x4, RZ, 0x3c, !PT ;  /* 0x0000000400097812 */ /* 0x00cfe400078e3cff */
[----:B------:R-:W-:Y:S02]  /*2460*/  LOP3.LUT R8, R8, 0x1, RZ, 0xc0, !PT ;  /* 0x0000000108087812 */ /* 0x000fe400078ec0ff */
[----:B------:R-:W-:Y:S01]  /*2470*/  ISETP.GT.U32.AND P4, PT, R9, R0, PT ;  /* 0x000000000900720c */ /* 0x000fe20003f84070 */
[----:B------:R-:W-:Y:S03]  /*2480*/  BSSY.RECONVERGENT B0, `(.L_x_36) ;  /* 0x0000016000007945 */ /* 0x000fe60003800200 */
[----:B------:R-:W-:-:S13]  /*2490*/  ISETP.EQ.U32.OR P5, PT, R8, 0x1, !P4 ;  /* 0x000000010800780c */ /* 0x000fda00067a2470 */
[----:B------:R-:W-:Y:S05]  /*24a0*/  @P5 BRA `(.L_x_37) ;  /* 0x00000000004c5947 */ /* 0x000fea0003800000 */
[----:B------:R-:W-:Y:S04]  /*24b0*/  LDS R14, [R5+UR6] ;  /* 0x00000006050e7984 */ /* 0x000fe80008000800 */
[----:B------:R-:W0:Y:S02]  /*24c0*/  LDS R9, [R25+UR6] ;  /* 0x0000000619097984 */ /* 0x000e240008000800 */
[----:B0-----:R-:W-:-:S13]  /*24d0*/  ISETP.GE.AND P5, PT, R14, R9, PT ;  /* 0x000000090e00720c */ /* 0x001fda0003fa6270 */
[----:B------:R-:W-:Y:S05]  /*24e0*/  @!P5 BRA `(.L_x_38) ;  /* 0x000000000024d947 */ /* 0x000fea0003800000 */
[----:B------:R-:W-:-:S13]  /*24f0*/  ISETP.GT.AND P5, PT, R14, R9, PT ;  /* 0x000000090e00720c */ /* 0x000fda0003fa4270 */
[----:B------:R-:W-:Y:S05]  /*2500*/  @!P5 BRA `(.L_x_37) ;  /* 0x000000000034d947 */ /* 0x000fea0003800000 */
[----:B------:R-:W-:Y:S04]  /*2510*/  STS [R5+UR6], R9 ;  /* 0x0000000905007988 */ /* 0x000fe80008000806 */
[----:B------:R-:W-:Y:S04]  /*2520*/  STS [R25+UR6], R14 ;  /* 0x0000000e19007988 */ /* 0x000fe80008000806 */
[----:B------:R-:W0:Y:S04]  /*2530*/  LDS R12, [R25+UR7] ;  /* 0x00000007190c7984 */ /* 0x000e280008000800 */
[----:B------:R-:W1:Y:S04]  /*2540*/  LDS R10, [R5+UR7] ;  /* 0x00000007050a7984 */ /* 0x000e680008000800 */
[----:B0-----:R0:W-:Y:S04]  /*2550*/  STS [R5+UR7], R12 ;  /* 0x0000000c05007988 */ /* 0x0011e80008000807 */
[----:B-1----:R0:W-:Y:S01]  /*2560*/  STS [R25+UR7], R10 ;  /* 0x0000000a19007988 */ /* 0x0021e20008000807 */
[----:B------:R-:W-:Y:S05]  /*2570*/  BRA `(.L_x_37) ;  /* 0x0000000000187947 */ /* 0x000fea0003800000 */
.L_x_38:
[----:B------:R-:W-:Y:S04]  /*2580*/  STS [R5+UR6], R9 ;  /* 0x0000000905007988 */ /* 0x000fe80008000806 */
[----:B------:R-:W-:Y:S04]  /*2590*/  STS [R25+UR6], R14 ;  /* 0x0000000e19007988 */ /* 0x000fe80008000806 */
[----:B------:R-:W0:Y:S04]  /*25a0*/  LDS R12, [R25+UR7] ;  /* 0x00000007190c7984 */ /* 0x000e280008000800 */
[----:B------:R-:W1:Y:S04]  /*25b0*/  LDS R10, [R5+UR7] ;  /* 0x00000007050a7984 */ /* 0x000e680008000800 */
[----:B0-----:R2:W-:Y:S04]  /*25c0*/  STS [R5+UR7], R12 ;  /* 0x0000000c05007988 */ /* 0x0015e80008000807 */
[----:B-1----:R2:W-:Y:S02]  /*25d0*/  STS [R25+UR7], R10 ;  /* 0x0000000a19007988 */ /* 0x0025e40008000807 */
.L_x_37:
[----:B------:R-:W-:Y:S05]  /*25e0*/  BSYNC.RECONVERGENT B0 ;  /* 0x0000000000007941 */ /* 0x000fea0003800200 */
.L_x_36:
[----:B------:R-:W-:Y:S01]  /*25f0*/  BAR.SYNC.DEFER_BLOCKING 0x0 ;  /* 0x0000000000007b1d */ /* 0x000fe20000010000 */
[----:B------:R-:W-:-:S05]  /*2600*/  ISETP.EQ.U32.OR P5, PT, R8, 0x1, !P3 ;  /* 0x000000010800780c */ /* 0x000fca0005fa2470 */
[----:B------:R-:W-:Y:S08]  /*2610*/  BSSY.RECONVERGENT B0, `(.L_x_39) ;  /* 0x0000015000007945 */ /* 0x000ff00003800200 */
[----:B------:R-:W-:Y:S05]  /*2620*/  @P5 BRA `(.L_x_40) ;  /* 0x00000000004c5947 */ /* 0x000fea0003800000 */
[----:B------:R-:W-:Y:S04]  /*2630*/  LDS R11, [R5+UR6] ;  /* 0x00000006050b7984 */ /* 0x000fe80008000800 */
[----:B0-2---:R-:W0:Y:S02]  /*2640*/  LDS R12, [R26+UR6] ;  /* 0x000000061a0c7984 */ /* 0x005e240008000800 */
        /* <DEDUP_REMOVED lines=11> */
.L_x_41:
[----:B------:R-:W-:Y:S04]  /*2700*/  STS [R5+UR6], R12 ;  /* 0x0000000c05007988 */ /* 0x000fe80008000806 */
[----:B------:R-:W-:Y:S04]  /*2710*/  STS [R26+UR6], R11 ;  /* 0x0000000b1a007988 */ /* 0x000fe80008000806 */
[----:B------:R-:W0:Y:S04]  /*2720*/  LDS R10, [R26+UR7] ;  /* 0x000000071a0a7984 */ /* 0x000e280008000800 */
[----:B------:R-:W1:Y:S04]  /*2730*/  LDS R9, [R5+UR7] ;  /* 0x0000000705097984 */ /* 0x000e680008000800 */
[----:B0-----:R3:W-:Y:S04]  /*2740*/  STS [R5+UR7], R10 ;  /* 0x0000000a05007988 */ /* 0x0017e80008000807 */
[----:B-1----:R3:W-:Y:S02]  /*2750*/  STS [R26+UR7], R9 ;  /* 0x000000091a007988 */ /* 0x0027e40008000807 */
.L_x_40:
[----:B------:R-:W-:Y:S05]  /*2760*/  BSYNC.RECONVERGENT B0 ;  /* 0x0000000000007941 */ /* 0x000fea0003800200 */
.L_x_39:
[----:B------:R-:W-:Y:S01]  /*2770*/  BAR.SYNC.DEFER_BLOCKING 0x0 ;  /* 0x0000000000007b1d */ /* 0x000fe20000010000 */
[----:B------:R-:W-:-:S05]  /*2780*/  ISETP.EQ.U32.OR P5, PT, R8, 0x1, !P2 ;  /* 0x000000010800780c */ /* 0x000fca00057a2470 */
[----:B------:R-:W-:Y:S08]  /*2790*/  BSSY.RECONVERGENT B0, `(.L_x_42) ;  /* 0x0000015000007945 */ /* 0x000ff00003800200 */
[----:B------:R-:W-:Y:S05]  /*27a0*/  @P5 BRA `(.L_x_43) ;  /* 0x00000000004c5947 */ /* 0x000fea0003800000 */
[----:B0-2---:R-:W-:Y:S04]  /*27b0*/  LDS R12, [R5+UR6] ;  /* 0x00000006050c7984 */ /* 0x005fe80008000800 */
[----:B---34-:R-:W0:Y:S02]  /*27c0*/  LDS R9, [R27+UR6] ;  /* 0x000000061b097984 */ /* 0x018e240008000800 */
        /* <DEDUP_REMOVED lines=11> */
.L_x_44:
[----:B------:R-:W-:Y:S04]  /*2880*/  STS [R5+UR6], R9 ;  /* 0x0000000905007988 */ /* 0x000fe80008000806 */
[----:B------:R-:W-:Y:S04]  /*2890*/  STS [R27+UR6], R12 ;  /* 0x0000000c1b007988 */ /* 0x000fe80008000806 */
[----:B------:R-:W0:Y:S04]  /*28a0*/  LDS R10, [R27+UR7] ;  /* 0x000000071b0a7984 */ /* 0x000e280008000800 */
[----:B------:R-:W1:Y:S04]  /*28b0*/  LDS R8, [R5+UR7] ;  /* 0x0000000705087984 */ /* 0x000e680008000800 */
[----:B0-----:R0:W-:Y:S04]  /*28c0*/  STS [R5+UR7], R10 ;  /* 0x0000000a05007988 */ /* 0x0011e80008000807 */
[----:B-1----:R0:W-:Y:S02]  /*28d0*/  STS [R27+UR7], R8 ;  /* 0x000000081b007988 */ /* 0x0021e40008000807 */
.L_x_43:
[----:B------:R-:W-:Y:S05]  /*28e0*/  BSYNC.RECONVERGENT B0 ;  /* 0x0000000000007941 */ /* 0x000fea0003800200 */
.L_x_42:
[----:B0-----:R-:W-:Y:S01]  /*28f0*/  SHF.R.U32.HI R8, RZ, 0x4, R0 ;  /* 0x00000004ff087819 */ /* 0x001fe20000011600 */
[----:B------:R-:W-:Y:S01]  /*2900*/  BAR.SYNC.DEFER_BLOCKING 0x0 ;  /* 0x0000000000007b1d */ /* 0x000fe20000010000 */
[----:B---34-:R-:W-:Y:S02]  /*2910*/  LOP3.LUT R9, R0, 0x8, RZ, 0x3c, !PT ;  /* 0x0000000800097812 */ /* 0x018fe400078e3cff */
[----:B------:R-:W-:Y:S02]  /*2920*/  LOP3.LUT R8, R8, 0x1, RZ, 0xc0, !PT ;  /* 0x0000000108087812 */ /* 0x000fe400078ec0ff */
[----:B------:R-:W-:Y:S01]  /*2930*/  ISETP.GT.U32.AND P5, PT, R9, R0, PT ;  /* 0x000000000900720c */ /* 0x000fe20003fa4070 */
[----:B------:R-:W-:Y:S03]  /*2940*/  BSSY.RECONVERGENT B0, `(.L_x_45) ;  /* 0x0000016000007945 */ /* 0x000fe60003800200 */
[----:B------:R-:W-:-:S13]  /*2950*/  ISETP.EQ.U32.OR P6, PT, R8, 0x1, !P5 ;  /* 0x000000010800780c */ /* 0x000fda0006fc2470 */
[----:B------:R-:W-:Y:S05]  /*2960*/  @P6 BRA `(.L_x_46) ;  /* 0x00000000004c6947 */ /* 0x000fea0003800000 */
[----:B------:R-:W-:Y:S04]  /*2970*/  LDS R11, [R5+UR6] ;  /* 0x00000006050b7984 */ /* 0x000fe80008000800 */
[----:B--2---:R-:W0:Y:S02]  /*2980*/  LDS R12, [R6+UR6] ;  /* 0x00000006060c7984 */ /* 0x004e240008000800 */
        /* <DEDUP_REMOVED lines=11> */
.L_x_47:
[----:B------:R-:W-:Y:S04]  /*2a40*/  STS [R5+UR6], R12 ;  /* 0x0000000c05007988 */ /* 0x000fe80008000806 */
[----:B------:R-:W-:Y:S04]  /*2a50*/  STS [R6+UR6], R11 ;  /* 0x0000000b06007988 */ /* 0x000fe80008000806 */
[----:B------:R-:W0:Y:S04]  /*2a60*/  LDS R10, [R6+UR7] ;  /* 0x00000007060a7984 */ /* 0x000e280008000800 */
[----:B------:R-:W1:Y:S04]  /*2a70*/  LDS R9, [R5+UR7] ;  /* 0x0000000705097984 */ /* 0x000e680008000800 */
[----:B0-----:R0:W-:Y:S04]  /*2a80*/  STS [R5+UR7], R10 ;  /* 0x0000000a05007988 */ /* 0x0011e80008000807 */
[----:B-1----:R0:W-:Y:S02]  /*2a90*/  STS [R6+UR7], R9 ;  /* 0x0000000906007988 */ /* 0x0021e40008000807 */
.L_x_46:
[----:B------:R-:W-:Y:S05]  /*2aa0*/  BSYNC.RECONVERGENT B0 ;  /* 0x0000000000007941 */ /* 0x000fea0003800200 */
.L_x_45:
[----:B------:R-:W-:Y:S01]  /*2ab0*/  BAR.SYNC.DEFER_BLOCKING 0x0 ;  /* 0x0000000000007b1d */ /* 0x000fe20000010000 */
[----:B------:R-:W-:-:S05]  /*2ac0*/  ISETP.NE.AND P6, PT, R30, RZ, PT ;  /* 0x000000ff1e00720c */ /* 0x000fca0003fc5270 */
[----:B------:R-:W-:Y:S08]  /*2ad0*/  BSSY.RECONVERGENT B0, `(.L_x_48) ;  /* 0x0000015000007945 */ /* 0x000ff00003800200 */
[----:B------:R-:W-:Y:S05]  /*2ae0*/  @!P6 BRA `(.L_x_49) ;  /* 0x00000000004ce947 */ /* 0x000fea0003800000 */
[----:B------:R-:W-:Y:S04]  /*2af0*/  LDS R14, [R5+UR6] ;  /* 0x00000006050e7984 */ /* 0x000fe80008000800 */
[----:B0--3--:R-:W0:Y:S02]  /*2b00*/  LDS R9, [R25+UR6] ;  /* 0x0000000619097984 */ /* 0x009e240008000800 */
[----:B0-----:R-:W-:-:S13]  /*2b10*/  ISETP.GE.AND P6, PT, R14, R9, PT ;  /* 0x000000090e00720c */ /* 0x001fda0003fc6270 */
[----:B------:R-:W-:Y:S05]  /*2b20*/  @!P6 BRA `(.L_x_50) ;  /* 0x000000000024e947 */ /* 0x000fea0003800000 */
[----:B------:R-:W-:-:S13]  /*2b30*/  ISETP.GT.AND P6, PT, R14, R9, PT ;  /* 0x000000090e00720c */ /* 0x000fda0003fc4270 */
[----:B------:R-:W-:Y:S05]  /*2b40*/  @!P6 BRA `(.L_x_49) ;  /* 0x000000000034e947 */ /* 0x000fea0003800000 */
[----:B------:R-:W-:Y:S04]  /*2b50*/  STS [R5+UR6], R9 ;  /* 0x0000000905007988 */ /* 0x000fe80008000806 */
[----:B------:R-:W-:Y:S04]  /*2b60*/  STS [R25+UR6], R14 ;  /* 0x0000000e19007988 */ /* 0x000fe80008000806 */
[----:B--2---:R-:W0:Y:S04]  /*2b70*/  LDS R12, [R25+UR7] ;  /* 0x00000007190c7984 */ /* 0x004e280008000800 */
[----:B------:R-:W1:Y:S04]  /*2b80*/  LDS R10, [R5+UR7] ;  /* 0x00000007050a7984 */ /* 0x000e680008000800 */
[----:B0-----:R4:W-:Y:S04]  /*2b90*/  STS [R5+UR7], R12 ;  /* 0x0000000c05007988 */ /* 0x0019e80008000807 */
[----:B-1----:R4:W-:Y:S01]  /*2ba0*/  STS [R25+UR7], R10 ;  /* 0x0000000a19007988 */ /* 0x0029e20008000807 */
[----:B------:R-:W-:Y:S05]  /*2bb0*/  BRA `(.L_x_49) ;  /* 0x0000000000187947 */ /* 0x000fea0003800000 */
.L_x_50:
[----:B------:R-:W-:Y:S04]  /*2bc0*/  STS [R5+UR6], R9 ;  /* 0x0000000905007988 */ /* 0x000fe80008000806 */
[----:B------:R-:W-:Y:S04]  /*2bd0*/  STS [R25+UR6], R14 ;  /* 0x0000000e19007988 */ /* 0x000fe80008000806 */
[----:B--2---:R-:W0:Y:S04]  /*2be0*/  LDS R12, [R25+UR7] ;  /* 0x00000007190c7984 */ /* 0x004e280008000800 */
[----:B------:R-:W1:Y:S04]  /*2bf0*/  LDS R10, [R5+UR7] ;  /* 0x00000007050a7984 */ /* 0x000e680008000800 */
[----:B0-----:R0:W-:Y:S04]  /*2c00*/  STS [R5+UR7], R12 ;  /* 0x0000000c05007988 */ /* 0x0011e80008000807 */
[----:B-1----:R0:W-:Y:S02]  /*2c10*/  STS [R25+UR7], R10 ;  /* 0x0000000a19007988 */ /* 0x0021e40008000807 */
.L_x_49:
[----:B------:R-:W-:Y:S05]  /*2c20*/  BSYNC.RECONVERGENT B0 ;  /* 0x0000000000007941 */ /* 0x000fea0003800200 */
.L_x_48:
[----:B------:R-:W-:Y:S01]  /*2c30*/  BAR.SYNC.DEFER_BLOCKING 0x0 ;  /* 0x0000000000007b1d */ /* 0x000fe20000010000 */
[----:B------:R-:W-:-:S05]  /*2c40*/  ISETP.EQ.U32.OR P6, PT, R8, 0x1, !P3 ;  /* 0x000000010800780c */ /* 0x000fca0005fc2470 */
[----:B------:R-:W-:Y:S08]  /*2c50*/  BSSY.RECONVERGENT B0, `(.L_x_51) ;  /* 0x0000015000007945 */ /* 0x000ff00003800200 */
[----:B------:R-:W-:Y:S05]  /*2c60*/  @P6 BRA `(.L_x_52) ;  /* 0x00000000004c6947 */ /* 0x000fea0003800000 */
[----:B------:R-:W-:Y:S04]  /*2c70*/  LDS R11, [R5+UR6] ;  /* 0x00000006050b7984 */ /* 0x000fe80008000800 */
[----:B0-2-4-:R-:W0:Y:S02]  /*2c80*/  LDS R12, [R26+UR6] ;  /* 0x000000061a0c7984 */ /* 0x015e240008000800 */
[----:B0-----:R-:W-:-:S13]  /*2c90*/  ISETP.GE.AND P6, PT, R11, R12, PT ;  /* 0x0000000c0b00720c */ /* 0x001fda0003fc6270 */
[----:B------:R-:W-:Y:S05]  /*2ca0*/  @!P6 BRA `(.L_x_53) ;  /* 0x000000000024e947 */ /* 0x000fea0003800000 */
[----:B------:R-:W-:-:S13]  /*2cb0*/  ISETP.GT.AND P6, PT, R11, R12, PT ;  /* 0x0000000c0b00720c */ /* 0x000fda0003fc4270 */
[----:B------:R-:W-:Y:S05]  /*2cc0*/  @!P6 BRA `(.L_x_52) ;  /* 0x000000000034e947 */ /* 0x000fea0003800000 */
[----:B------:R-:W-:Y:S04]  /*2cd0*/  STS [R5+UR6], R12 ;  /* 0x0000000c05007988 */ /* 0x000fe80008000806 */
[----:B------:R-:W-:Y:S04]  /*2ce0*/  STS [R26+UR6], R11 ;  /* 0x0000000b1a007988 */ /* 0x000fe80008000806 */
[----:B---3--:R-:W0:Y:S04]  /*2cf0*/  LDS R10, [R26+UR7] ;  /* 0x000000071a0a7984 */ /* 0x008e280008000800 */
[----:B------:R-:W1:Y:S04]  /*2d00*/  LDS R9, [R5+UR7] ;  /* 0x0000000705097984 */ /* 0x000e680008000800 */
[----:B0-----:R0:W-:Y:S04]  /*2d10*/  STS [R5+UR7], R10 ;  /* 0x0000000a05007988 */ /* 0x0011e80008000807 */
[----:B-1----:R0:W-:Y:S01]  /*2d20*/  STS [R26+UR7], R9 ;  /* 0x000000091a007988 */ /* 0x0021e20008000807 */
[----:B------:R-:W-:Y:S05]  /*2d30*/  BRA `(.L_x_52) ;  /* 0x0000000000187947 */ /* 0x000fea0003800000 */
.L_x_53:
[----:B------:R-:W-:Y:S04]  /*2d40*/  STS [R5+UR6], R12 ;  /* 0x0000000c05007988 */ /* 0x000fe80008000806 */
[----:B------:R-:W-:Y:S04]  /*2d50*/  STS [R26+UR6], R11 ;  /* 0x0000000b1a007988 */ /* 0x000fe80008000806 */
[----:B---3--:R-:W0:Y:S04]  /*2d60*/  LDS R10, [R26+UR7] ;  /* 0x000000071a0a7984 */ /* 0x008e280008000800 */
[----:B------:R-:W1:Y:S04]  /*2d70*/  LDS R9, [R5+UR7] ;  /* 0x0000000705097984 */ /* 0x000e680008000800 */
[----:B0-----:R0:W-:Y:S04]  /*2d80*/  STS [R5+UR7], R10 ;  /* 0x0000000a05007988 */ /* 0x0011e80008000807 */
[----:B-1----:R0:W-:Y:S02]  /*2d90*/  STS [R26+UR7], R9 ;  /* 0x000000091a007988 */ /* 0x0021e40008000807 */
.L_x_52:
[----:B------:R-:W-:Y:S05]  /*2da0*/  BSYNC.RECONVERGENT B0 ;  /* 0x0000000000007941 */ /* 0x000fea0003800200 */
.L_x_51:
[----:B------:R-:W-:Y:S01]  /*2db0*/  BAR.SYNC.DEFER_BLOCKING 0x0 ;  /* 0x0000000000007b1d */ /* 0x000fe20000010000 */
[----:B------:R-:W-:-:S05]  /*2dc0*/  ISETP.EQ.U32.OR P6, PT, R8, 0x1, !P2 ;  /* 0x000000010800780c */ /* 0x000fca00057c2470 */
[----:B------:R-:W-:Y:S08]  /*2dd0*/  BSSY.RECONVERGENT B0, `(.L_x_54) ;  /* 0x0000015000007945 */ /* 0x000ff00003800200 */
[----:B------:R-:W-:Y:S05]  /*2de0*/  @P6 BRA `(.L_x_55) ;  /* 0x00000000004c6947 */ /* 0x000fea0003800000 */
[----:B0-2-4-:R-:W-:Y:S04]  /*2df0*/  LDS R12, [R5+UR6] ;  /* 0x00000006050c7984 */ /* 0x015fe80008000800 */
[----:B---3--:R-:W0:Y:S02]  /*2e00*/  LDS R9, [R27+UR6] ;  /* 0x000000061b097984 */ /* 0x008e240008000800 */
        /* <DEDUP_REMOVED lines=11> */
.L_x_56:
[----:B------:R-:W-:Y:S04]  /*2ec0*/  STS [R5+UR6], R9 ;  /* 0x0000000905007988 */ /* 0x000fe80008000806 */
[----:B------:R-:W-:Y:S04]  /*2ed0*/  STS [R27+UR6], R12 ;  /* 0x0000000c1b007988 */ /* 0x000fe80008000806 */
[----:B------:R-:W0:Y:S04]  /*2ee0*/  LDS R10, [R27+UR7] ;  /* 0x000000071b0a7984 */ /* 0x000e280008000800 */
[----:B------:R-:W1:Y:S04]  /*2ef0*/  LDS R8, [R5+UR7] ;  /* 0x0000000705087984 */ /* 0x000e680008000800 */
[----:B0-----:R0:W-:Y:S04]  /*2f00*/  STS [R5+UR7], R10 ;  /* 0x0000000a05007988 */ /* 0x0011e80008000807 */
[----:B-1----:R0:W-:Y:S02]  /*2f10*/  STS [R27+UR7], R8 ;  /* 0x000000081b007988 */ /* 0x0021e40008000807 */
.L_x_55:
[----:B------:R-:W-:Y:S05]  /*2f20*/  BSYNC.RECONVERGENT B0 ;  /* 0x0000000000007941 */ /* 0x000fea0003800200 */
.L_x_54:
[----:B0-----:R-:W-:Y:S01]  /*2f30*/  SHF.R.U32.HI R8, RZ, 0x5, R0 ;  /* 0x00000005ff087819 */ /* 0x001fe20000011600 */
[----:B------:R-:W-:Y:S01]  /*2f40*/  BAR.SYNC.DEFER_BLOCKING 0x0 ;  /* 0x0000000000007b1d */ /* 0x000fe20000010000 */
[----:B---3--:R-:W-:Y:S02]  /*2f50*/  LOP3.LUT R9, R0, 0x10, RZ, 0x3c, !PT ;  /* 0x0000001000097812 */ /* 0x008fe400078e3cff */
        /* <DEDUP_REMOVED lines=13> */
[----:B--2-4-:R-:W0:Y:S04]  /*3030*/  LDS R12, [R7+UR7] ;  /* 0x00000007070c7984 */ /* 0x014e280008000800 */
[----:B------:R-:W1:Y:S04]  /*3040*/  LDS R10, [R5+UR7] ;  /* 0x00000007050a7984 */ /* 0x000e680008000800 */
[----:B0-----:R3:W-:Y:S04]  /*3050*/  STS [R5+UR7], R12 ;  /* 0x0000000c05007988 */ /* 0x0017e80008000807 */
[----:B-1----:R3:W-:Y:S01]  /*3060*/  STS [R7+UR7], R10 ;  /* 0x0000000a07007988 */ /* 0x0027e20008000807 */
[----:B------:R-:W-:Y:S05]  /*3070*/  BRA `(.L_x_58) ;  /* 0x0000000000187947 */ /* 0x000fea0003800000 */
.L_x_59:
[----:B------:R-:W-:Y:S04]  /*3080*/  STS [R5+UR6], R9 ;  /* 0x0000000905007988 */ /* 0x000fe80008000806 */
[----:B------:R-:W-:Y:S04]  /*3090*/  STS [R7+UR6], R14 ;  /* 0x0000000e07007988 */ /* 0x000fe80008000806 */
[----:B--2-4-:R-:W0:Y:S04]  /*30a0*/  LDS R12, [R7+UR7] ;  /* 0x00000007070c7984 */ /* 0x014e280008000800 */
[----:B------:R-:W1:Y:S04]  /*30b0*/  LDS R10, [R5+UR7] ;  /* 0x00000007050a7984 */ /* 0x000e680008000800 */
[----:B0-----:R0:W-:Y:S04]  /*30c0*/  STS [R5+UR7], R12 ;  /* 0x0000000c05007988 */ /* 0x0011e80008000807 */
[----:B-1----:R0:W-:Y:S02]  /*30d0*/  STS [R7+UR7], R10 ;  /* 0x0000000a07007988 */ /* 0x0021e40008000807 */
.L_x_58:
[----:B------:R-:W-:Y:S05]  /*30e0*/  BSYNC.RECONVERGENT B0 ;  /* 0x0000000000007941 */ /* 0x000fea0003800200 */
.L_x_57:
[----:B------:R-:W-:Y:S01]  /*30f0*/  BAR.SYNC.DEFER_BLOCKING 0x0 ;  /* 0x0000000000007b1d */ /* 0x000fe20000010000 */
[----:B------:R-:W-:-:S05]  /*3100*/  ISETP.EQ.U32.OR P5, PT, R8, 0x1, !P5 ;  /* 0x000000010800780c */ /* 0x000fca0006fa2470 */
[----:B------:R-:W-:Y:S08]  /*3110*/  BSSY.RECONVERGENT B0, `(.L_x_60) ;  /* 0x0000015000007945 */ /* 0x000ff00003800200 */
[----:B------:R-:W-:Y:S05]  /*3120*/  @P5 BRA `(.L_x_61) ;  /* 0x00000000004c5947 */ /* 0x000fea0003800000 */
[----:B------:R-:W-:Y:S04]  /*3130*/  LDS R11, [R5+UR6] ;  /* 0x00000006050b7984 */ /* 0x000fe80008000800 */
[----:B0-234-:R-:W0:Y:S02]  /*3140*/  LDS R12, [R6+UR6] ;  /* 0x00000006060c7984 */ /* 0x01de240008000800 */
        /* <DEDUP_REMOVED lines=11> */
.L_x_62:
[----:B------:R-:W-:Y:S04]  /*3200*/  STS [R5+UR6], R12 ;  /* 0x0000000c05007988 */ /* 0x000fe80008000806 */
[----:B------:R-:W-:Y:S04]  /*3210*/  STS [R6+UR6], R11 ;  /* 0x0000000b06007988 */ /* 0x000fe80008000806 */
[----:B------:R-:W0:Y:S04]  /*3220*/  LDS R10, [R6+UR7] ;  /* 0x00000007060a7984 */ /* 0x000e280008000800 */
[----:B------:R-:W1:Y:S04]  /*3230*/  LDS R9, [R5+UR7] ;  /* 0x0000000705097984 */ /* 0x000e680008000800 */
[----:B0-----:R0:W-:Y:S04]  /*3240*/  STS [R5+UR7], R10 ;  /* 0x0000000a05007988 */ /* 0x0011e80008000807 */
[----:B-1----:R0:W-:Y:S02]  /*3250*/  STS [R6+UR7], R9 ;  /* 0x0000000906007988 */ /* 0x0021e40008000807 */
.L_x_61:
[----:B------:R-:W-:Y:S05]  /*3260*/  BSYNC.RECONVERGENT B0 ;  /* 0x0000000000007941 */ /* 0x000fea0003800200 */
.L_x_60:
[----:B------:R-:W-:Y:S01]  /*3270*/  BAR.SYNC.DEFER_BLOCKING 0x0 ;  /* 0x0000000000007b1d */ /* 0x000fe20000010000 */
[----:B------:R-:W-:-:S05]  /*3280*/  ISETP.EQ.U32.OR P4, PT, R8, 0x1, !P4 ;  /* 0x000000010800780c */ /* 0x000fca0006782470 */
[----:B------:R-:W-:Y:S08]  /*3290*/  BSSY.RECONVERGENT B0, `(.L_x_63) ;  /* 0x0000015000007945 */ /* 0x000ff00003800200 */
[----:B------:R-:W-:Y:S05]  /*32a0*/  @P4 BRA `(.L_x_64) ;  /* 0x00000000004c4947 */ /* 0x000fea0003800000 */
[----:B------:R-:W-:Y:S04]  /*32b0*/  LDS R14, [R5+UR6] ;  /* 0x00000006050e7984 */ /* 0x000fe80008000800 */
[----:B0-----:R-:W0:Y:S02]  /*32c0*/  LDS R9, [R25+UR6] ;  /* 0x0000000619097984 */ /* 0x001e240008000800 */
[----:B0-----:R-:W-:-:S13]  /*32d0*/  ISETP.GE.AND P4, PT, R14, R9, PT ;  /* 0x000000090e00720c */ /* 0x001fda0003f86270 */
[----:B------:R-:W-:Y:S05]  /*32e0*/  @!P4 BRA `(.L_x_65) ;  /* 0x000000000024c947 */ /* 0x000fea0003800000 */
[----:B------:R-:W-:-:S13]  /*32f0*/  ISETP.GT.AND P4, PT, R14, R9, PT ;  /* 0x000000090e00720c */ /* 0x000fda0003f84270 */
[----:B------:R-:W-:Y:S05]  /*3300*/  @!P4 BRA `(.L_x_64) ;  /* 0x000000000034c947 */ /* 0x000fea0003800000 */
[----:B------:R-:W-:Y:S04]  /*3310*/  STS [R5+UR6], R9 ;  /* 0x0000000905007988 */ /* 0x000fe80008000806 */
[----:B------:R-:W-:Y:S04]  /*3320*/  STS [R25+UR6], R14 ;  /* 0x0000000e19007988 */ /* 0x000fe80008000806 */
[----:B--234-:R-:W0:Y:S04]  /*3330*/  LDS R12, [R25+UR7] ;  /* 0x00000007190c7984 */ /* 0x01ce280008000800 */
[----:B------:R-:W1:Y:S04]  /*3340*/  LDS R10, [R5+UR7] ;  /* 0x00000007050a7984 */ /* 0x000e680008000800 */
[----:B0-----:R0:W-:Y:S04]  /*3350*/  STS [R5+UR7], R12 ;  /* 0x0000000c05007988 */ /* 0x0011e80008000807 */
[----:B-1----:R0:W-:Y:S01]  /*3360*/  STS [R25+UR7], R10 ;  /* 0x0000000a19007988 */ /* 0x0021e20008000807 */
[----:B------:R-:W-:Y:S05]  /*3370*/  BRA `(.L_x_64) ;  /* 0x0000000000187947 */ /* 0x000fea0003800000 */
.L_x_65:
[----:B------:R-:W-:Y:S04]  /*3380*/  STS [R5+UR6], R9 ;  /* 0x0000000905007988 */ /* 0x000fe80008000806 */
[----:B------:R-:W-:Y:S04]  /*3390*/  STS [R25+UR6], R14 ;  /* 0x0000000e19007988 */ /* 0x000fe80008000806 */
[----:B--234-:R-:W0:Y:S04]  /*33a0*/  LDS R12, [R25+UR7] ;  /* 0x00000007190c7984 */ /* 0x01ce280008000800 */
[----:B------:R-:W1:Y:S04]  /*33b0*/  LDS R10, [R5+UR7] ;  /* 0x00000007050a7984 */ /* 0x000e680008000800 */
[----:B0-----:R0:W-:Y:S04]  /*33c0*/  STS [R5+UR7], R12 ;  /* 0x0000000c05007988 */ /* 0x0011e80008000807 */
[----:B-1----:R0:W-:Y:S02]  /*33d0*/  STS [R25+UR7], R10 ;  /* 0x0000000a19007988 */ /* 0x0021e40008000807 */
.L_x_64:
[----:B------:R-:W-:Y:S05]  /*33e0*/  BSYNC.RECONVERGENT B0 ;  /* 0x0000000000007941 */ /* 0x000fea0003800200 */
.L_x_63:
        /* <DEDUP_REMOVED lines=17> */
.L_x_68:
[----:B------:R-:W-:Y:S04]  /*3500*/  STS [R5+UR6], R12 ;  /* 0x0000000c05007988 */ /* 0x000fe80008000806 */
[----:B------:R-:W-:Y:S04]  /*3510*/  STS [R26+UR6], R11 ;  /* 0x0000000b1a007988 */ /* 0x000fe80008000806 */
[----:B------:R-:W0:Y:S04]  /*3520*/  LDS R10, [R26+UR7] ;  /* 0x000000071a0a7984 */ /* 0x000e280008000800 */
[----:B------:R-:W1:Y:S04]  /*3530*/  LDS R9, [R5+UR7] ;  /* 0x0000000705097984 */ /* 0x000e680008000800 */
[----:B0-----:R0:W-:Y:S04]  /*3540*/  STS [R5+UR7], R10 ;  /* 0x0000000a05007988 */ /* 0x0011e80008000807 */
[----:B-1----:R0:W-:Y:S02]  /*3550*/  STS [R26+UR7], R9 ;  /* 0x000000091a007988 */ /* 0x0021e40008000807 */
.L_x_67:
[----:B------:R-:W-:Y:S05]  /*3560*/  BSYNC.RECONVERGENT B0 ;  /* 0x0000000000007941 */ /* 0x000fea0003800200 */
.L_x_66:
[----:B------:R-:W-:Y:S01]  /*3570*/  BAR.SYNC.DEFER_BLOCKING 0x0 ;  /* 0x0000000000007b1d */ /* 0x000fe20000010000 */
[----:B------:R-:W-:-:S05]  /*3580*/  ISETP.EQ.U32.OR P4, PT, R8, 0x1, !P2 ;  /* 0x000000010800780c */ /* 0x000fca0005782470 */
[----:B------:R-:W-:Y:S08]  /*3590*/  BSSY.RECONVERGENT B0, `(.L_x_69) ;  /* 0x0000015000007945 */ /* 0x000ff00003800200 */
[----:B------:R-:W-:Y:S05]  /*35a0*/  @P4 BRA `(.L_x_70) ;  /* 0x00000000004c4947 */ /* 0x000fea0003800000 */
[----:B0-234-:R-:W-:Y:S04]  /*35b0*/  LDS R12, [R5+UR6] ;  /* 0x00000006050c7984 */ /* 0x01dfe80008000800 */
        /* <DEDUP_REMOVED lines=12> */
.L_x_71:
[----:B------:R-:W-:Y:S04]  /*3680*/  STS [R5+UR6], R9 ;  /* 0x0000000905007988 */ /* 0x000fe80008000806 */
[----:B------:R-:W-:Y:S04]  /*3690*/  STS [R27+UR6], R12 ;  /* 0x0000000c1b007988 */ /* 0x000fe80008000806 */
[----:B------:R-:W0:Y:S04]  /*36a0*/  LDS R10, [R27+UR7] ;  /* 0x000000071b0a7984 */ /* 0x000e280008000800 */
[----:B------:R-:W1:Y:S04]  /*36b0*/  LDS R8, [R5+UR7] ;  /* 0x0000000705087984 */ /* 0x000e680008000800 */
[----:B0-----:R0:W-:Y:S04]  /*36c0*/  STS [R5+UR7], R10 ;  /* 0x0000000a05007988 */ /* 0x0011e80008000807 */
[----:B-1----:R0:W-:Y:S02]  /*36d0*/  STS [R27+UR7], R8 ;  /* 0x000000081b007988 */ /* 0x0021e40008000807 */
.L_x_70:
[----:B------:R-:W-:Y:S05]  /*36e0*/  BSYNC.RECONVERGENT B0 ;  /* 0x0000000000007941 */ /* 0x000fea0003800200 */
.L_x_69:
[----:B------:R-:W-:Y:S01]  /*36f0*/  BAR.SYNC.DEFER_BLOCKING 0x0 ;  /* 0x0000000000007b1d */ /* 0x000fe20000010000 */
[----:B------:R-:W-:-:S05]  /*3700*/  ISETP.NE.AND P4, PT, R29, RZ, PT ;  /* 0x000000ff1d00720c */ /* 0x000fca0003f85270 */
[----:B------:R-:W-:Y:S08]  /*3710*/  BSSY.RECONVERGENT B0, `(.L_x_72) ;  /* 0x000001c000007945 */ /* 0x000ff00003800200 */
[----:B------:R-:W-:Y:S05]  /*3720*/  @!P4 BRA `(.L_x_73) ;  /* 0x000000000068c947 */ /* 0x000fea0003800000 */
[----:B------:R-:W-:Y:S01]  /*3730*/  LDS R11, [R5+UR6] ;  /* 0x00000006050b7984 */ /* 0x000fe20008000800 */
[----:B0-----:R-:W-:-:S03]  /*3740*/  MOV R8, 0x400 ;  /* 0x0000040000087802 */ /* 0x001fc60000000f00 */
[----:B--234-:R-:W0:Y:S02]  /*3750*/  LDS R12, [R16+UR6] ;  /* 0x00000006100c7984 */ /* 0x01ce240008000800 */
[----:B------:R-:W-:Y:S01]  /*3760*/  VIADD R9, R8, 0xa060 ;  /* 0x0000a06008097836 */ /* 0x000fe20000000000 */
[----:B------:R-:W1:Y:S01]  /*3770*/  S2R R10, SR_CgaCtaId ;  /* 0x00000000000a7919 */ /* 0x000e620000008800 */
[----:B------:R-:W-:-:S05]  /*3780*/  IMAD.SHL.U32 R8, R0, 0x4, RZ ;  /* 0x0000000400087824 */ /* 0x000fca00078e00ff */
[----:B------:R-:W-:Y:S02]  /*3790*/  LOP3.LUT R8, R8, 0x80, RZ, 0x3c, !PT ;  /* 0x0000008008087812 */ /* 0x000fe400078e3cff */
[----:B-1----:R-:W-:Y:S02]  /*37a0*/  LEA R9, R10, R9, 0x18 ;  /* 0x000000090a097211 */ /* 0x002fe400078ec0ff */
[----:B0-----:R-:W-:Y:S02]  /*37b0*/  ISETP.GE.AND P4, PT, R11, R12, PT ;  /* 0x0000000c0b00720c */ /* 0x001fe40003f86270 */
[----:B------:R-:W-:-:S11]  /*37c0*/  IADD3 R9, PT, PT, R9, R8, RZ ;  /* 0x0000000809097210 */ /* 0x000fd60007ffe0ff */
[----:B------:R-:W-:Y:S05]  /*37d0*/  @!P4 BRA `(.L_x_74) ;  /* 0x000000000024c947 */ /* 0x000fea0003800000 */
[----:B------:R-:W-:-:S13]  /*37e0*/  ISETP.GT.AND P4, PT, R11, R12, PT ;  /* 0x0000000c0b00720c */ /* 0x000fda0003f84270 */
[----:B------:R-:W-:Y:S05]  /*37f0*/  @!P4 BRA `(.L_x_73) ;  /* 0x000000000034c947 */ /* 0x000fea0003800000 */
[----:B------:R-:W-:Y:S04]  /*3800*/  STS [R5+UR6], R12 ;  /* 0x0000000c05007988 */ /* 0x000fe80008000806 */
[----:B------:R-:W-:Y:S04]  /*3810*/  STS [R16+UR6], R11 ;  /* 0x0000000b10007988 */ /* 0x000fe80008000806 */
[----:B------:R-:W0:Y:S04]  /*3820*/  LDS R10, [R9] ;  /* 0x00000000090a7984 */ /* 0x000e280000000800 */
[----:B------:R-:W1:Y:S04]  /*3830*/  LDS R8, [R5+UR7] ;  /* 0x0000000705087984 */ /* 0x000e680008000800 */
[----:B0-----:R0:W-:Y:S04]  /*3840*/  STS [R5+UR7], R10 ;  /* 0x0000000a05007988 */ /* 0x0011e80008000807 */
[----:B-1----:R0:W-:Y:S01]  /*3850*/  STS [R9], R8 ;  /* 0x0000000809007388 */ /* 0x0021e20000000800 */
[----:B------:R-:W-:Y:S05]  /*3860*/  BRA `(.L_x_73) ;  /* 0x0000000000187947 */ /* 0x000fea0003800000 */
.L_x_74:
[----:B------:R-:W-:Y:S04]  /*3870*/  STS [R5+UR6], R12 ;  /* 0x0000000c05007988 */ /* 0x000fe80008000806 */
[----:B------:R-:W-:Y:S04]  /*3880*/  STS [R16+UR6], R11 ;  /* 0x0000000b10007988 */ /* 0x000fe80008000806 */
[----:B------:R-:W0:Y:S04]  /*3890*/  LDS R10, [R9] ;  /* 0x00000000090a7984 */ /* 0x000e280000000800 */
[----:B------:R-:W1:Y:S04]  /*38a0*/  LDS R8, [R5+UR7] ;  /* 0x0000000705087984 */ /* 0x000e680008000800 */
[----:B0-----:R0:W-:Y:S04]  /*38b0*/  STS [R5+UR7], R10 ;  /* 0x0000000a05007988 */ /* 0x0011e80008000807 */
[----:B-1----:R0:W-:Y:S02]  /*38c0*/  STS [R9], R8 ;  /* 0x0000000809007388 */ /* 0x0021e40000000800 */
.L_x_73:
[----:B------:R-:W-:Y:S05]  /*38d0*/  BSYNC.RECONVERGENT B0 ;  /* 0x0000000000007941 */ /* 0x000fea0003800200 */
.L_x_72:
[----:B------:R-:W-:Y:S01]  /*38e0*/  BAR.SYNC.DEFER_BLOCKING 0x0 ;  /* 0x0000000000007b1d */ /* 0x000fe20000010000 */
[----:B------:R-:W-:-:S05]  /*38f0*/  ISETP.NE.AND P4, PT, R28, RZ, PT ;  /* 0x000000ff1c00720c */ /* 0x000fca0003f85270 */
[----:B------:R-:W-:Y:S08]  /*3900*/  BSSY.RECONVERGENT B0, `(.L_x_75) ;  /* 0x0000015000007945 */ /* 0x000ff00003800200 */
[----:B------:R-:W-:Y:S05]  /*3910*/  @!P4 BRA `(.L_x_76) ;  /* 0x00000000004cc947 */ /* 0x000fea0003800000 */
        /* <DEDUP_REMOVED lines=13> */
.L_x_77:
[----:B------:R-:W-:Y:S04]  /*39f0*/  STS [R5+UR6], R9 ;  /* 0x0000000905007988 */ /* 0x000fe80008000806 */
[----:B------:R-:W-:Y:S04]  /*3a00*/  STS [R7+UR6], R12 ;  /* 0x0000000c07007988 */ /* 0x000fe80008000806 */
[----:B------:R-:W0:Y:S04]  /*3a10*/  LDS R10, [R7+UR7] ;  /* 0x00000007070a7984 */ /* 0x000e280008000800 */
[----:B------:R-:W1:Y:S04]  /*3a20*/  LDS R8, [R5+UR7] ;  /* 0x0000000705087984 */ /* 0x000e680008000800 */
[----:B0-----:R0:W-:Y:S04]  /*3a30*/  STS [R5+UR7], R10 ;  /* 0x0000000a05007988 */ /* 0x0011e80008000807 */
[----:B-1----:R0:W-:Y:S02]  /*3a40*/  STS [R7+UR7], R8 ;  /* 0x0000000807007988 */ /* 0x0021e40008000807 */
.L_x_76:
[----:B------:R-:W-:Y:S05]  /*3a50*/  BSYNC.RECONVERGENT B0 ;  /* 0x0000000000007941 */ /* 0x000fea0003800200 */
.L_x_75:
[----:B------:R-:W-:Y:S06]  /*3a60*/  BAR.SYNC.DEFER_BLOCKING 0x0 ;  /* 0x0000000000007b1d */ /* 0x000fec0000010000 */
[----:B------:R-:W-:Y:S04]  /*3a70*/  BSSY.RECONVERGENT B0, `(.L_x_78) ;  /* 0x0000015000007945 */ /* 0x000fe80003800200 */
[----:B------:R-:W-:Y:S05]  /*3a80*/  @!P0 BRA `(.L_x_79) ;  /* 0x00000000004c8947 */ /* 0x000fea0003800000 */
        /* <DEDUP_REMOVED lines=13> */
.L_x_80:
[----:B------:R-:W-:Y:S04]  /*3b60*/  STS [R5+UR6], R10 ;  /* 0x0000000a05007988 */ /* 0x000fe80008000806 */
[----:B------:R-:W-:Y:S04]  /*3b70*/  STS [R6+UR6], R11 ;  /* 0x0000000b06007988 */ /* 0x000fe80008000806 */
[----:B------:R-:W0:Y:S04]  /*3b80*/  LDS R8, [R6+UR7] ;  /* 0x0000000706087984 */ /* 0x000e280008000800 */
[----:B------:R-:W1:Y:S04]  /*3b90*/  LDS R9, [R5+UR7] ;  /* 0x0000000705097984 */ /* 0x000e680008000800 */
[----:B0-----:R0:W-:Y:S04]  /*3ba0*/  STS [R5+UR7], R8 ;  /* 0x0000000805007988 */ /* 0x0011e80008000807 */
[----:B-1----:R0:W-:Y:S02]  /*3bb0*/  STS [R6+UR7], R9 ;  /* 0x0000000906007988 */ /* 0x0021e40008000807 */
.L_x_79:
[----:B------:R-:W-:Y:S05]  /*3bc0*/  BSYNC.RECONVERGENT B0 ;  /* 0x0000000000007941 */ /* 0x000fea0003800200 */
.L_x_78:
[----:B------:R-:W-:Y:S06]  /*3bd0*/  BAR.SYNC.DEFER_BLOCKING 0x0 ;  /* 0x0000000000007b1d */ /* 0x000fec0000010000 */
[----:B------:R-:W-:Y:S04]  /*3be0*/  BSSY.RECONVERGENT B0, `(.L_x_81) ;  /* 0x0000015000007945 */ /* 0x000fe80003800200 */
        /* <DEDUP_REMOVED lines=14> */
.L_x_83:
[----:B------:R-:W-:Y:S04]  /*3cd0*/  STS [R5+UR6], R9 ;  /* 0x0000000905007988 */ /* 0x000fe80008000806 */
[----:B------:R-:W-:Y:S04]  /*3ce0*/  STS [R25+UR6], R12 ;  /* 0x0000000c19007988 */ /* 0x000fe80008000806 */
[----:B------:R-:W0:Y:S04]  /*3cf0*/  LDS R10, [R25+UR7] ;  /* 0x00000007190a7984 */ /* 0x000e280008000800 */
[----:B------:R-:W1:Y:S04]  /*3d00*/  LDS R8, [R5+UR7] ;  /* 0x0000000705087984 */ /* 0x000e680008000800 */
[----:B0-----:R0:W-:Y:S04]  /*3d10*/  STS [R5+UR7], R10 ;  /* 0x0000000a05007988 */ /* 0x0011e80008000807 */
[----:B-1----:R0:W-:Y:S02]  /*3d20*/  STS [R25+UR7], R8 ;  /* 0x0000000819007988 */ /* 0x0021e40008000807 */
.L_x_82:
[----:B------:R-:W-:Y:S05]  /*3d30*/  BSYNC.RECONVERGENT B0 ;  /* 0x0000000000007941 */ /* 0x000fea0003800200 */
.L_x_81:
[----:B0-----:R-:W-:Y:S01]  /*3d40*/  SHF.R.U32.HI R8, RZ, 0x6, R0 ;  /* 0x00000006ff087819 */ /* 0x001fe20000011600 */
[----:B------:R-:W-:Y:S03]  /*3d50*/  BAR.SYNC.DEFER_BLOCKING 0x0 ;  /* 0x0000000000007b1d */ /* 0x000fe60000010000 */
[----:B------:R-:W-:-:S03]  /*3d60*/  LOP3.LUT R8, R8, 0x1, RZ, 0xc0, !PT ;  /* 0x0000000108087812 */ /* 0x000fc600078ec0ff */
[----:B------:R-:W-:Y:S01]  /*3d70*/  BSSY.RECONVERGENT B0, `(.L_x_84) ;  /* 0x0000016000007945 */ /* 0x000fe20003800200 */
[----:B------:R-:W-:-:S13]  /*3d80*/  ISETP.EQ.U32.OR P3, PT, R8, 0x1, !P3 ;  /* 0x000000010800780c */ /* 0x000fda0005f62470 */
[----:B------:R-:W-:Y:S05]  /*3d90*/  @P3 BRA `(.L_x_85) ;  /* 0x00000000004c3947 */ /* 0x000fea0003800000 */
[----:B------:R-:W-:Y:S04]  /*3da0*/  LDS R11, [R5+UR6] ;  /* 0x00000006050b7984 */ /* 0x000fe80008000800 */
[----:B--234-:R-:W0:Y:S02]  /*3db0*/  LDS R12, [R26+UR6] ;  /* 0x000000061a0c7984 */ /* 0x01ce240008000800 */
        /* <DEDUP_REMOVED lines=11> */
.L_x_86:
[----:B------:R-:W-:Y:S04]  /*3e70*/  STS [R5+UR6], R12 ;  /* 0x0000000c05007988 */ /* 0x000fe80008000806 */
[----:B------:R-:W-:Y:S04]  /*3e80*/  STS [R26+UR6], R11 ;  /* 0x0000000b1a007988 */ /* 0x000fe80008000806 */
[----:B------:R-:W0:Y:S04]  /*3e90*/  LDS R10, [R26+UR7] ;  /* 0x000000071a0a7984 */ /* 0x000e280008000800 */
[----:B------:R-:W1:Y:S04]  /*3ea0*/  LDS R9, [R5+UR7] ;  /* 0x0000000705097984 */ /* 0x000e680008000800 */
[----:B0-----:R0:W-:Y:S04]  /*3eb0*/  STS [R5+UR7], R10 ;  /* 0x0000000a05007988 */ /* 0x0011e80008000807 */
[----:B-1----:R0:W-:Y:S02]  /*3ec0*/  STS [R26+UR7], R9 ;  /* 0x000000091a007988 */ /* 0x0021e40008000807 */
.L_x_85:
[----:B------:R-:W-:Y:S05]  /*3ed0*/  BSYNC.RECONVERGENT B0 ;  /* 0x0000000000007941 */ /* 0x000fea0003800200 */
.L_x_84:
[----:B------:R-:W-:Y:S01]  /*3ee0*/  BAR.SYNC.DEFER_BLOCKING 0x0 ;  /* 0x0000000000007b1d */ /* 0x000fe20000010000 */
[----:B------:R-:W-:-:S05]  /*3ef0*/  ISETP.EQ.U32.OR P2, PT, R8, 0x1, !P2 ;  /* 0x000000010800780c */ /* 0x000fca0005742470 */
[----:B------:R-:W-:Y:S08]  /*3f00*/  BSSY.RECONVERGENT B0, `(.L_x_87) ;  /* 0x0000015000007945 */ /* 0x000ff00003800200 */
[----:B------:R-:W-:Y:S05]  /*3f10*/  @P2 BRA `(.L_x_88) ;  /* 0x00000000004c2947 */ /* 0x000fea0003800000 */
[----:B--234-:R-:W-:Y:S04]  /*3f20*/  LDS R12, [R5+UR6] ;  /* 0x00000006050c7984 */ /* 0x01cfe80008000800 */
[----:B0-----:R-:W0:Y:S02]  /*3f30*/  LDS R9, [R27+UR6] ;  /* 0x000000061b097984 */ /* 0x001e240008000800 */
        /* <DEDUP_REMOVED lines=11> */
.L_x_89:
[----:B------:R-:W-:Y:S04]  /*3ff0*/  STS [R5+UR6], R9 ;  /* 0x0000000905007988 */ /* 0x000fe80008000806 */
[----:B------:R-:W-:Y:S04]  /*4000*/  STS [R27+UR6], R12 ;  /* 0x0000000c1b007988 */ /* 0x000fe80008000806 */
[----:B------:R-:W0:Y:S04]  /*4010*/  LDS R10, [R27+UR7] ;  /* 0x000000071b0a7984 */ /* 0x000e280008000800 */
[----:B------:R-:W1:Y:S04]  /*4020*/  LDS R8, [R5+UR7] ;  /* 0x0000000705087984 */ /* 0x000e680008000800 */
[----:B0-----:R0:W-:Y:S04]  /*4030*/  STS [R5+UR7], R10 ;  /* 0x0000000a05007988 */ /* 0x0011e80008000807 */
[----:B-1----:R0:W-:Y:S02]  /*4040*/  STS [R27+UR7], R8 ;  /* 0x000000081b007988 */ /* 0x0021e40008000807 */
.L_x_88:
[----:B------:R-:W-:Y:S05]  /*4050*/  BSYNC.RECONVERGENT B0 ;  /* 0x0000000000007941 */ /* 0x000fea0003800200 */
.L_x_87:
[----:B------:R-:W-:Y:S08]  /*4060*/  BAR.SYNC.DEFER_BLOCKING 0x0 ;  /* 0x0000000000007b1d */ /* 0x000ff00000010000 */
[----:B------:R-:W-:Y:S01]  /*4070*/  BAR.SYNC.DEFER_BLOCKING 0x0 ;  /* 0x0000000000007b1d */ /* 0x000fe20000010000 */
[----:B------:R-:W-:-:S05]  /*4080*/  ISETP.GT.U32.AND P2, PT, R0, 0x5, PT ;  /* 0x000000050000780c */ /* 0x000fca0003f44070 */
[----:B------:R-:W-:Y:S08]  /*4090*/  BSSY.RECONVERGENT B0, `(.L_x_90) ;  /* 0x00002b5000007945 */ /* 0x000ff00003800200 */
[----:B------:R-:W-:Y:S05]  /*40a0*/  @P2 BRA `(.L_x_91) ;  /* 0x0000000400dc2947 */ /* 0x000fea0003800000 */
[----:B0-----:R-:W-:Y:S02]  /*40b0*/  IMAD.MOV.U32 R9, RZ, RZ, R22 ;  /* 0x000000ffff097224 */ /* 0x001fe400078e0016 */
[----:B------:R-:W-:Y:S01]  /*40c0*/  IMAD.MOV.U32 R8, RZ, RZ, R23 ;  /* 0x000000ffff087224 */ /* 0x000fe200078e0017 */
[----:B------:R-:W-:Y:S06]  /*40d0*/  BRA.U !UP0, `(.L_x_92) ;  /* 0x0000002908c07547 */ /* 0x000fec000b800000 */
[----:B--234-:R-:W0:Y:S01]  /*40e0*/  LDS R10, [R5+UR7] ;  /* 0x00000007050a7984 */ /* 0x01ce220008000800 */
[----:B------:R-:W-:Y:S01]  /*40f0*/  MOV R8, 0x400 ;  /* 0x0000040000087802 */ /* 0x000fe20000000f00 */
[----:B------:R-:W-:Y:S01]  /*4100*/  UISETP.GE.U32.AND UP1, UPT, UR18, 0xf, UPT ;  /* 0x0000000f1200788c */ /* 0x000fe2000bf26070 */
[----:B------:R-:W1:Y:S01]  /*4110*/  S2R R9, SR_CgaCtaId ;  /* 0x0000000000097919 */ /* 0x000e620000008800 */
[----:B------:R-:W-:Y:S02]  /*4120*/  UMOV UR5, URZ ;  /* 0x000000ff00057c82 */ /* 0x000fe40008000000 */
[----:B------:R-:W-:-:S05]  /*4130*/  VIADD R8, R8, 0x960 ;  /* 0x0000096008087836 */ /* 0x000fca0000000000 */
[----:B-1----:R-:W-:-:S05]  /*4140*/  LEA R9, R9, R8, 0x18 ;  /* 0x0000000809097211 */ /* 0x002fca00078ec0ff */
[----:B0-----:R-:W-:Y:S01]  /*4150*/  IMAD R10, R10, 0x12c, R9 ;  /* 0x0000012c0a0a7824 */ /* 0x001fe200078e0209 */
[----:B------:R-:W-:Y:S06]  /*4160*/  BRA.U !UP1, `(.L_x_93) ;  /* 0x0000000109947547 */ /* 0x000fec000b800000 */
[----:B------:R-:W-:-:S05]  /*4170*/  UMOV UR5, URZ ;  /* 0x000000ff00057c82 */ /* 0x000fca0008000000 */
.L_x_94:
[----:B------:R-:W0:Y:S04]  /*4180*/  LDS.U8 R8, [R10+UR5] ;  /* 0x000000050a087984 */ /* 0x000e280008000000 */
[----:B0-----:R-:W-:Y:S04]  /*4190*/  STS.U8 [R17+UR5], R8 ;  /* 0x0000000811007988 */ /* 0x001fe80008000005 */
[----:B------:R-:W0:Y:S04]  /*41a0*/  LDS.U8 R12, [R10+UR5+0x1] ;  /* 0x000001050a0c7984 */ /* 0x000e280008000000 */
[----:B0-----:R-:W-:Y:S04]  /*41b0*/  STS.U8 [R17+UR5+0x1], R12 ;  /* 0x0000010c11007988 */ /* 0x001fe80008000005 */
        /* <DEDUP_REMOVED lines=27> */
[----:B0-----:R0:W-:Y:S01]  /*4370*/  STS.U8 [R17+UR5+0xf], R32 ;  /* 0x00000f2011007988 */ /* 0x0011e20008000005 */
[----:B------:R-:W-:-:S04]  /*4380*/  UIADD3 UR5, UPT, UPT, UR5, 0x10, URZ ;  /* 0x0000001005057890 */ /* 0x000fc8000fffe0ff */
[----:B------:R-:W-:-:S09]  /*4390*/  UISETP.NE.AND UP1, UPT, UR5, UR9, UPT ;  /* 0x000000090500728c */ /* 0x000fd2000bf25270 */
[----:B0-----:R-:W-:Y:S05]  /*43a0*/  BRA.U UP1, `(.L_x_94) ;  /* 0xfffffffd01747547 */ /* 0x001fea000b83ffff */
[----:B------:R-:W-:-:S05]  /*43b0*/  UMOV UR5, UR9 ;  /* 0x0000000900057c82 */ /* 0x000fca0008000000 */
.L_x_93:
[----:B------:R-:W0:Y:S01]  /*43c0*/  LDCU UR10, c[0x0][0x390] ;  /* 0x00007200ff0a77ac */ /* 0x000e220008000800 */
[----:B------:R-:W-:Y:S01]  /*43d0*/  IMAD.MOV.U32 R9, RZ, RZ, R22 ;  /* 0x000000ffff097224 */ /* 0x000fe200078e0016 */
[----:B------:R-:W-:Y:S01]  /*43e0*/  MOV R8, R23 ;  /* 0x0000001700087202 */ /* 0x000fe20000000f00 */
[----:B0-----:R-:W-:-:S04]  /*43f0*/  ULOP3.LUT UR10, UR10, 0xf, URZ, 0xc0, !UPT ;  /* 0x0000000f0a0a7892 */ /* 0x001fc8000f8ec0ff */
[----:B------:R-:W-:-:S09]  /*4400*/  UISETP.NE.AND UP1, UPT, UR10, URZ, UPT ;  /* 0x000000ff0a00728c */ /* 0x000fd2000bf25270 */
[----:B------:R-:W-:Y:S05]  /*4410*/  BRA.U !UP1, `(.L_x_92) ;  /* 0x0000002509f07547 */ /* 0x000fea000b800000 */
[----:B------:R-:W-:Y:S01]  /*4420*/  UIADD3 UR10, UPT, UPT, UR10, -0x1, URZ ;  /* 0xffffffff0a0a7890 */ /* 0x000fe2000fffe0ff */
[----:B------:R-:W-:Y:S01]  /*4430*/  IMAD.MOV.U32 R9, RZ, RZ, R22 ;  /* 0x000000ffff097224 */ /* 0x000fe200078e0016 */
[----:B------:R-:W-:Y:S02]  /*4440*/  UISETP.NE.AND UP2, UPT, UR16, URZ, UPT ;  /* 0x000000ff1000728c */ /* 0x000fe4000bf45270 */
[----:B------:R-:W-:-:S09]  /*4450*/  UISETP.GE.U32.AND UP1, UPT, UR10, 0x7, UPT ;  /* 0x000000070a00788c */ /* 0x000fd2000bf26070 */
[----:B------:R-:W-:Y:S05]  /*4460*/  BRA.U !UP1, `(.L_x_95) ;  /* 0x0000000109447547 */ /* 0x000fea000b800000 */
        /* <DEDUP_REMOVED lines=16> */
[----:B------:R-:W-:-:S12]  /*4570*/  UIADD3 UR5, UPT, UPT, UR5, 0x8, URZ ;  /* 0x0000000805057890 */ /* 0x000fd8000fffe0ff */
.L_x_95:
[----:B------:R-:W-:Y:S02]  /*4580*/  IMAD.MOV.U32 R8, RZ, RZ, R23 ;  /* 0x000000ffff087224 */ /* 0x000fe400078e0017 */
[----:B------:R-:W-:Y:S01]  /*4590*/  IMAD.MOV.U32 R19, RZ, RZ, R24 ;  /* 0x000000ffff137224 */ /* 0x000fe200078e0018 */
[----:B------:R-:W-:Y:S06]  /*45a0*/  BRA.U !UP2, `(.L_x_92) ;  /* 0x000000250a8c7547 */ /* 0x000fec000b800000 */
[----:B------:R-:W-:Y:S01]  /*45b0*/  UIADD3 UR10, UPT, UPT, UR16, -0x1, URZ ;  /* 0xffffffff100a7890 */ /* 0x000fe2000fffe0ff */
[----:B------:R-:W-:Y:S01]  /*45c0*/  IMAD.MOV.U32 R9, RZ, RZ, R22 ;  /* 0x000000ffff097224 */ /* 0x000fe200078e0016 */
[----:B------:R-:W-:Y:S02]  /*45d0*/  UISETP.NE.AND UP2, UPT, UR17, URZ, UPT ;  /* 0x000000ff1100728c */ /* 0x000fe4000bf45270 */
[----:B------:R-:W-:-:S09]  /*45e0*/  UISETP.GE.U32.AND UP1, UPT, UR10, 0x3, UPT ;  /* 0x000000030a00788c */ /* 0x000fd2000bf26070 */
[----:B------:R-:W-:Y:S05]  /*45f0*/  BRA.U !UP1, `(.L_x_96) ;  /* 0x0000000109247547 */ /* 0x000fea000b800000 */
[----:B------:R-:W1:Y:S04]  /*4600*/  LDS.U8 R8, [R10+UR5] ;  /* 0x000000050a087984 */ /* 0x000e680008000000 */
[----:B-1----:R-:W-:Y:S04]  /*4610*/  STS.U8 [R17+UR5], R8 ;  /* 0x0000000811007988 */ /* 0x002fe80008000005 */
[----:B0-----:R-:W0:Y:S04]  /*4620*/  LDS.U8 R12, [R10+UR5+0x1] ;  /* 0x000001050a0c7984 */ /* 0x001e280008000000 */
[----:B0-----:R-:W-:Y:S04]  /*4630*/  STS.U8 [R17+UR5+0x1], R12 ;  /* 0x0000010c11007988 */ /* 0x001fe80008000005 */
[----:B------:R-:W0:Y:S04]  /*4640*/  LDS.U8 R14, [R10+UR5+0x2] ;  /* 0x000002050a0e7984 */ /* 0x000e280008000000 */
[----:B0-----:R-:W-:Y:S04]  /*4650*/  STS.U8 [R17+UR5+0x2], R14 ;  /* 0x0000020e11007988 */ /* 0x001fe80008000005 */
[----:B------:R-:W0:Y:S04]  /*4660*/  LDS.U8 R32, [R10+UR5+0x3] ;  /* 0x000003050a207984 */ /* 0x000e280008000000 */
[----:B0-----:R1:W-:Y:S01]  /*4670*/  STS.U8 [R17+UR5+0x3], R32 ;  /* 0x0000032011007988 */ /* 0x0013e20008000005 */
[----:B------:R-:W-:-:S12]  /*4680*/  UIADD3 UR5, UPT, UPT, UR5, 0x4, URZ ;  /* 0x0000000405057890 */ /* 0x000fd8000fffe0ff */
.L_x_96:
[----:B------:R-:W-:Y:S01]  /*4690*/  MOV R8, R23 ;  /* 0x0000001700087202 */ /* 0x000fe20000000f00 */
[----:B------:R-:W-:Y:S01]  /*46a0*/  IMAD.MOV.U32 R19, RZ, RZ, R24 ;  /* 0x000000ffff137224 */ /* 0x000fe200078e0018 */
[----:B------:R-:W-:Y:S06]  /*46b0*/  BRA.U !UP2, `(.L_x_92) ;  /* 0x000000250a487547 */ /* 0x000fec000b800000 */
[----:B0-----:R-:W0:Y:S01]  /*46c0*/  LDS.U8 R12, [R10+UR5] ;  /* 0x000000050a0c7984 */ /* 0x001e220008000000 */
[----:B------:R-:W-:Y:S01]  /*46d0*/  UISETP.NE.AND UP1, UPT, UR17, 0x1, UPT ;  /* 0x000000011100788c */ /* 0x000fe2000bf25270 */
[----:B------:R-:W-:Y:S01]  /*46e0*/  VIADD R11, R10, UR5 ;  /* 0x000000050a0b7c36 */ /* 0x000fe20008000000 */
[----:B------:R-:W-:Y:S01]  /*46f0*/  MOV R8, R23 ;  /* 0x0000001700087202 */ /* 0x000fe20000000f00 */
[----:B------:R-:W-:Y:S02]  /*4700*/  VIADD R13, R17, UR5 ;  /* 0x00000005110d7c36 */ /* 0x000fe40008000000 */
[----:B------:R-:W-:Y:S02]  /*4710*/  IMAD.MOV.U32 R9, RZ, RZ, R22 ;  /* 0x000000ffff097224 */ /* 0x000fe400078e0016 */
[----:B------:R-:W-:Y:S01]  /*4720*/  IMAD.MOV.U32 R19, RZ, RZ, R24 ;  /* 0x000000ffff137224 */ /* 0x000fe200078e0018 */
[----:B0-----:R0:W-:Y:S01]  /*4730*/  STS.U8 [R17+UR5], R12 ;  /* 0x0000000c11007988 */ /* 0x0011e20008000005 */
[----:B------:R-:W-:Y:S05]  /*4740*/  BRA.U !UP1, `(.L_x_92) ;  /* 0x0000002509247547 */ /* 0x000fea000b800000 */
[----:B------:R-:W2:Y:S01]  /*4750*/  LDS.U8 R10, [R11+0x1] ;  /* 0x000001000b0a7984 */ /* 0x000ea20000000000 */
[----:B------:R-:W-:Y:S01]  /*4760*/  UISETP.NE.AND UP1, UPT, UR17, 0x2, UPT ;  /* 0x000000021100788c */ /* 0x000fe2000bf25270 */
[----:B------:R-:W-:Y:S02]  /*4770*/  IMAD.MOV.U32 R9, RZ, RZ, R22 ;  /* 0x000000ffff097224 */ /* 0x000fe400078e0016 */
[----:B------:R-:W-:Y:S02]  /*4780*/  IMAD.MOV.U32 R8, RZ, RZ, R23 ;  /* 0x000000ffff087224 */ /* 0x000fe400078e0017 */
[----:B------:R-:W-:Y:S01]  /*4790*/  IMAD.MOV.U32 R19, RZ, RZ, R24 ;  /* 0x000000ffff137224 */ /* 0x000fe200078e0018 */
[----:B--2---:R2:W-:Y:S03]  /*47a0*/  STS.U8 [R13+0x1], R10 ;  /* 0x0000010a0d007388 */ /* 0x0045e60000000000 */
[----:B------:R-:W-:Y:S05]  /*47b0*/  BRA.U !UP1, `(.L_x_92) ;  /* 0x0000002509087547 */ /* 0x000fea000b800000 */
[----:B--2---:R-:W2:Y:S01]  /*47c0*/  LDS.U8 R10, [R11+0x2] ;  /* 0x000002000b0a7984 */ /* 0x004ea20000000000 */
[----:B------:R-:W-:Y:S01]  /*47d0*/  MOV R9, R22 ;  /* 0x0000001600097202 */ /* 0x000fe20000000f00 */
[----:B------:R-:W-:Y:S02]  /*47e0*/  IMAD.MOV.U32 R8, RZ, RZ, R23 ;  /* 0x000000ffff087224 */ /* 0x000fe400078e0017 */
[----:B------:R-:W-:Y:S01]  /*47f0*/  IMAD.MOV.U32 R19, RZ, RZ, R24 ;  /* 0x000000ffff137224 */ /* 0x000fe200078e0018 */
[----:B--2---:R2:W-:Y:S01]  /*4800*/  STS.U8 [R13+0x2], R10 ;  /* 0x0000020a0d007388 */ /* 0x0045e20000000000 */
[----:B------:R-:W-:Y:S05]  /*4810*/  BRA `(.L_x_92) ;  /* 0x0000002000f07947 */ /* 0x000fea0003800000 */
.L_x_91:
[----:B0-----:R-:W-:Y:S01]  /*4820*/  SHF.R.U32.HI R8, RZ, 0x2, R21 ;  /* 0x00000002ff087819 */ /* 0x001fe20000011615 */
[----:B------:R-:W-:Y:S01]  /*4830*/  IMAD.SHL.U32 R9, R22, 0x10, RZ ;  /* 0x0000001016097824 */ /* 0x000fe200078e00ff */
[----:B------:R-:W-:Y:S01]  /*4840*/  SHF.R.U32.HI R11, RZ, 0x2, R18 ;  /* 0x00000002ff0b7819 */ /* 0x000fe20000011612 */
[----:B------:R-:W-:Y:S01]  /*4850*/  IMAD.MOV.U32 R14, RZ, RZ, 0x2f800000 ;  /* 0x2f800000ff0e7424 */ /* 0x000fe200078e00ff */
[----:B------:R-:W-:Y:S01]  /*4860*/  LOP3.LUT R8, R8, R21, RZ, 0x3c, !PT ;  /* 0x0000001508087212 */ /* 0x000fe200078e3cff */
[----:B------:R-:W-:Y:S01]  /*4870*/  IMAD.MOV.U32 R21, RZ, RZ, R24 ;  /* 0x000000ffff157224 */ /* 0x000fe200078e0018 */
[----:B--234-:R-:W-:Y:S02]  /*4880*/  LOP3.LUT R12, R11, R18, RZ, 0x3c, !PT ;  /* 0x000000120b0c7212 */ /* 0x01cfe400078e3cff */
[----:B------:R-:W-:Y:S01]  /*4890*/  MOV R18, R23 ;  /* 0x0000001700127202 */ /* 0x000fe20000000f00 */
[----:B------:R-:W-:Y:S01]  /*48a0*/  IMAD.SHL.U32 R10, R8, 0x2, RZ ;  /* 0x00000002080a7824 */ /* 0x000fe200078e00ff */
[----:B------:R-:W-:-:S04]  /*48b0*/  SHF.L.U32 R13, R12, 0x1, RZ ;  /* 0x000000010c0d7819 */ /* 0x000fc800000006ff */
[----:B------:R-:W-:Y:S02]  /*48c0*/  LOP3.LUT R9, R22, R9, R10, 0x96, !PT ;  /* 0x0000000916097212 */ /* 0x000fe400078e960a */
[----:B------:R-:W0:Y:S02]  /*48d0*/  S2R R10, SR_CgaCtaId ;  /* 0x00000000000a7919 */ /* 0x000e240000008800 */
[----:B------:R-:W-:-:S04]  /*48e0*/  LOP3.LUT R8, R9, R8, RZ, 0x3c, !PT ;  /* 0x0000000809087212 */ /* 0x000fc800078e3cff */
[----:B------:R-:W-:Y:S01]  /*48f0*/  IADD3 R9, PT, PT, R20, 0x587c5, R8 ;  /* 0x000587c514097810 */ /* 0x000fe20007ffe008 */
[----:B------:R-:W-:Y:S02]  /*4900*/  IMAD.SHL.U32 R11, R8, 0x10, RZ ;  /* 0x00000010080b7824 */ /* 0x000fe400078e00ff */
[----:B------:R-:W-:-:S03]  /*4910*/  VIADD R20, R20, 0xb0f8a ;  /* 0x000b0f8a14147836 */ /* 0x000fc60000000000 */
[----:B------:R-:W-:Y:S02]  /*4920*/  LOP3.LUT R13, R12, R13, R11, 0x96, !PT ;  /* 0x0000000d0c0d7212 */ /* 0x000fe400078e960b */
[----:B------:R-:W-:Y:S02]  /*4930*/  I2FP.F32.U32 R11, R9 ;  /* 0x00000009000b7245 */ /* 0x000fe40000201000 */
[----:B------:R-:W-:-:S03]  /*4940*/  LOP3.LUT R9, R13, R8, RZ, 0x3c, !PT ;  /* 0x000000080d097212 */ /* 0x000fc600078e3cff */
[----:B------:R-:W-:Y:S02]  /*4950*/  FFMA R11, R11, R14, 1.1641532182693481445e-10 ;  /* 0x2f0000000b0b7423 */ /* 0x000fe4000000000e */
[----:B------:R-:W-:Y:S02]  /*4960*/  IMAD.IADD R12, R20, 0x1, R9 ;  /* 0x00000001140c7824 */ /* 0x000fe400078e0209 */
[----:B------:R-:W-:-:S03]  /*4970*/  FMUL R11, R11, 32 ;  /* 0x420000000b0b7820 */ /* 0x000fc60000400000 */
[----:B------:R-:W-:Y:S02]  /*4980*/  I2FP.F32.U32 R13, R12 ;  /* 0x0000000c000d7245 */ /* 0x000fe40000201000 */
[----:B------:R-:W-:Y:S01]  /*4990*/  MOV R12, 0x400 ;  /* 0x00000400000c7802 */ /* 0x000fe20000000f00 */
[----:B------:R-:W1:Y:S02]  /*49a0*/  F2I.CEIL.NTZ R11, R11 ;  /* 0x0000000b000b7305 */ /* 0x000e64000020b100 */
[----:B------:R-:W-:Y:S01]  /*49b0*/  FFMA R13, R13, R14, 1.1641532182693481445e-10 ;  /* 0x2f0000000d0d7423 */ /* 0x000fe2000000000e */
[C---:B------:R-:W-:Y:S01]  /*49c0*/  IADD3 R15, PT, PT, R12.reuse, 0xa060, RZ ;  /* 0x0000a0600c0f7810 */ /* 0x040fe20007ffe0ff */
[----:B------:R-:W-:Y:S02]  /*49d0*/  VIADD R19, R12, 0x960 ;  /* 0x000009600c137836 */ /* 0x000fe40000000000 */
[----:B------:R-:W-:Y:S01]  /*49e0*/  FMUL R13, R13, 32 ;  /* 0x420000000d0d7820 */ /* 0x000fe20000400000 */
[----:B0-----:R-:W-:-:S02]  /*49f0*/  LEA R12, R10, R15, 0x18 ;  /* 0x0000000f0a0c7211 */ /* 0x001fc400078ec0ff */
[----:B------:R-:W-:Y:S01]  /*4a00*/  LEA R10, R10, R19, 0x18 ;  /* 0x000000130a0a7211 */ /* 0x000fe200078ec0ff */
[----:B------:R-:W-:Y:S02]  /*4a10*/  IMAD.MOV.U32 R19, RZ, RZ, R22 ;  /* 0x000000ffff137224 */ /* 0x000fe400078e0016 */
[----:B------:R-:W0:Y:S01]  /*4a20*/  F2I.CEIL.NTZ R13, R13 ;  /* 0x0000000d000d7305 */ /* 0x000e22000020b100 */
[--C-:B-1----:R-:W-:Y:S02]  /*4a30*/  IMAD R15, R11, 0x4, R12.reuse ;  /* 0x000000040b0f7824 */ /* 0x102fe400078e020c */
[----:B0-----:R-:W-:Y:S01]  /*4a40*/  IMAD R31, R13, 0x4, R12 ;  /* 0x000000040d1f7824 */ /* 0x001fe200078e020c */
[----:B------:R-:W-:Y:S06]  /*4a50*/  BRA.U !UP0, `(.L_x_92) ;  /* 0x0000002108607547 */ /* 0x000fec000b800000 */
[----:B------:R-:W0:Y:S01]  /*4a60*/  LDS R13, [R15] ;  /* 0x000000000f0d7984 */ /* 0x000e220000000800 */
[----:B------:R-:W-:Y:S01]  /*4a70*/  UISETP.GE.U32.AND UP1, UPT, UR18, 0x3, UPT ;  /* 0x000000031200788c */ /* 0x000fe2000bf26070 */
[----:B------:R-:W-:Y:S01]  /*4a80*/  IMAD.MOV.U32 R35, RZ, RZ, RZ ;  /* 0x000000ffff237224 */ /* 0x000fe200078e00ff */
[----:B------:R-:W-:Y:S01]  /*4a90*/  MOV R21, R24 ;  /* 0x0000001800157202 */ /* 0x000fe20000000f00 */
[----:B------:R-:W1:Y:S01]  /*4aa0*/  LDS R12, [R31] ;  /* 0x000000001f0c7984 */ /* 0x000e620000000800 */
[----:B------:R-:W-:Y:S02]  /*4ab0*/  IMAD.MOV.U32 R11, RZ, RZ, R8 ;  /* 0x000000ffff0b7224 */ /* 0x000fe400078e0008 */
[--C-:B0-----:R-:W-:Y:S02]  /*4ac0*/  IMAD R13, R13, 0x12c, R10.reuse ;  /* 0x0000012c0d0d7824 */ /* 0x101fe400078e020a */
[----:B-1----:R-:W-:Y:S02]  /*4ad0*/  IMAD R12, R12, 0x12c, R10 ;  /* 0x0000012c0c0c7824 */ /* 0x002fe400078e020a */
[----:B------:R-:W-:Y:S01]  /*4ae0*/  IMAD.MOV.U32 R10, RZ, RZ, R9 ;  /* 0x000000ffff0a7224 */ /* 0x000fe200078e0009 */
[----:B------:R-:W-:Y:S06]  /*4af0*/  BRA.U !UP1, `(.L_x_97) ;  /* 0x0000001509a87547 */ /* 0x000fec000b800000 */
[----:B------:R-:W-:Y:S01]  /*4b00*/  SHF.R.U32.HI R11, RZ, 0x2, R24 ;  /* 0x00000002ff0b7819 */ /* 0x000fe20000011618 */
[----:B------:R-:W-:Y:S02]  /*4b10*/  IMAD.SHL.U32 R10, R9, 0x10, RZ ;  /* 0x00000010090a7824 */ /* 0x000fe400078e00ff */
[----:B------:R-:W-:Y:S02]  /*4b20*/  HFMA2 R18, -RZ, RZ, -19.1875, -19.203125 ;  /* 0xcccccccdff127431 */ /* 0x000fe400000001ff */
[----:B------:R-:W-:Y:S01]  /*4b30*/  VIADD R32, R20, 0x587c5 ;  /* 0x000587c514207836 */ /* 0x000fe20000000000 */
[----:B------:R-:W-:Y:S01]  /*4b40*/  LOP3.LUT R11, R11, R24, RZ, 0x3c, !PT ;  /* 0x000000180b0b7212 */ /* 0x000fe200078e3cff */
[----:B------:R-:W-:Y:S01]  /*4b50*/  IMAD.MOV.U32 R19, RZ, RZ, 0x3fdccccc ;  /* 0x3fdcccccff137424 */ /* 0x000fe200078e00ff */
[----:B------:R-:W-:Y:S01]  /*4b60*/  BSSY.RECONVERGENT B1, `(.L_x_98) ;  /* 0x0000025000017945 */ /* 0x000fe20003800200 */
[----:B------:R-:W-:Y:S02]  /*4b70*/  IMAD.MOV.U32 R33, RZ, RZ, R9 ;  /* 0x000000ffff217224 */ /* 0x000fe400078e0009 */
[----:B------:R-:W-:-:S02]  /*4b80*/  IMAD.SHL.U32 R15, R11, 0x2, RZ ;  /* 0x000000020b0f7824 */ /* 0x000fc400078e00ff */
[----:B------:R-:W-:-:S03]  /*4b90*/  IMAD.MOV.U32 R34, RZ, RZ, R8 ;  /* 0x000000ffff227224 */ /* 0x000fc600078e0008 */
[----:B------:R-:W-:-:S04]  /*4ba0*/  LOP3.LUT R10, R9, R10, R15, 0x96, !PT ;  /* 0x0000000a090a7212 */ /* 0x000fc800078e960f */
[----:B------:R-:W-:-:S05]  /*4bb0*/  LOP3.LUT R15, R10, R11, RZ, 0x3c, !PT ;  /* 0x0000000b0a0f7212 */ /* 0x000fca00078e3cff */
[----:B------:R-:W-:-:S05]  /*4bc0*/  IMAD.IADD R10, R32, 0x1, R15 ;  /* 0x00000001200a7824 */ /* 0x000fca00078e020f */
[----:B------:R-:W-:-:S05]  /*4bd0*/  I2FP.F32.U32 R11, R10 ;  /* 0x0000000a000b7245 */ /* 0x000fca0000201000 */
[----:B------:R-:W-:-:S06]  /*4be0*/  FFMA R11, R11, R14, 1.1641532182693481445e-10 ;  /* 0x2f0000000b0b7423 */ /* 0x000fcc000000000e */
[----:B------:R-:W0:Y:S02]  /*4bf0*/  F2F.F64.F32 R10, R11 ;  /* 0x0000000b000a7310 */ /* 0x000e240000201800 */
[----:B0-----:R-:W-:-:S14]  /*4c00*/  DSETP.GEU.AND P2, PT, R10, R18, PT ;  /* 0x000000120a00722a */ /* 0x001fdc0003f4e000 */
[----:B------:R0:W1:Y:S01]  /*4c10*/  @!P2 LDS.U8 R21, [R12] ;  /* 0x000000000c15a984 */ /* 0x0000620000000000 */
[----:B------:R-:W-:Y:S01]  /*4c20*/  @!P2 IMAD.MOV.U32 R31, RZ, RZ, R15 ;  /* 0x000000ffff1fa224 */ /* 0x000fe200078e000f */
[----:B------:R-:W-:Y:S01]  /*4c30*/  @!P2 MOV R15, R33 ;  /* 0x00000021000fa202 */ /* 0x000fe20000000f00 */
[----:B------:R-:W-:Y:S02]  /*4c40*/  @!P2 IMAD.MOV.U32 R33, RZ, RZ, R34 ;  /* 0x000000ffff21a224 */ /* 0x000fe400078e0022 */
[----:B------:R-:W-:Y:S01]  /*4c50*/  @!P2 IMAD.MOV.U32 R34, RZ, RZ, R22 ;  /* 0x000000ffff22a224 */ /* 0x000fe200078e0016 */
[----:B------:R-:W-:Y:S06]  /*4c60*/  @!P2 BRA `(.L_x_99) ;  /* 0x000000000050a947 */ /* 0x000fec0003800000 */
[----:B------:R-:W-:Y:S01]  /*4c70*/  UMOV UR10, 0xcccccccd ;  /* 0xcccccccd000a7882 */ /* 0x000fe20000000000 */
[----:B------:R-:W-:Y:S02]  /*4c80*/  UMOV UR11, 0x3feccccc ;  /* 0x3feccccc000b7882 */ /* 0x000fe40000000000 */
[----:B------:R-:W-:-:S14]  /*4c90*/  DSETP.GEU.AND P2, PT, R10, UR10, PT ;  /* 0x0000000a0a007e2a */ /* 0x000fdc000bf4e000 */
[----:B-1----:R2:W3:Y:S01]  /*4ca0*/  @!P2 LDS.U8 R21, [R13] ;  /* 0x000000000d15a984 */ /* 0x0024e20000000000 */
[----:B------:R-:W-:Y:S02]  /*4cb0*/  @!P2 IMAD.MOV.U32 R31, RZ, RZ, R15 ;  /* 0x000000ffff1fa224 */ /* 0x000fe400078e000f */
[----:B------:R-:W-:Y:S01]  /*4cc0*/  @!P2 IMAD.MOV.U32 R15, RZ, RZ, R33 ;  /* 0x000000ffff0fa224 */ /* 0x000fe200078e0021 */
[----:B------:R-:W-:Y:S01]  /*4cd0*/  @!P2 MOV R33, R34 ;  /* 0x000000220021a202 */ /* 0x000fe20000000f00 */
[----:B------:R-:W-:Y:S01]  /*4ce0*/  @!P2 IMAD.MOV.U32 R34, RZ, RZ, R22 ;  /* 0x000000ffff22a224 */ /* 0x000fe200078e0016 */
[----:B------:R-:W-:Y:S06]  /*4cf0*/  @!P2 BRA `(.L_x_99) ;  /* 0x00000000002ca947 */ /* 0x000fec0003800000 */
[----:B------:R-:W-:Y:S01]  /*4d00*/  SHF.R.U32.HI R8, RZ, 0x2, R23 ;  /* 0x00000002ff087819 */ /* 0x000fe20000011617 */
[----:B------:R-:W-:Y:S01]  /*4d10*/  IMAD.SHL.U32 R9, R15, 0x10, RZ ;  /* 0x000000100f097824 */ /* 0x000fe200078e00ff */
[----:B------:R-:W-:Y:S02]  /*4d20*/  IADD3 R32, PT, PT, R20, 0xb0f8a, RZ ;  /* 0x000b0f8a14207810 */ /* 0x000fe40007ffe0ff */
[----:B------:R-:W-:Y:S01]  /*4d30*/  LOP3.LUT R8, R8, R23, RZ, 0x3c, !PT ;  /* 0x0000001708087212 */ /* 0x000fe200078e3cff */
[----:B------:R-:W-:-:S04]  /*4d40*/  IMAD.MOV.U32 R23, RZ, RZ, R22 ;  /* 0x000000ffff177224 */ /* 0x000fc800078e0016 */
[----:B------:R-:W-:-:S05]  /*4d50*/  IMAD.SHL.U32 R10, R8, 0x2, RZ ;  /* 0x00000002080a7824 */ /* 0x000fca00078e00ff */
[----:B------:R-:W-:-:S04]  /*4d60*/  LOP3.LUT R10, R8, R10, R9, 0x96, !PT ;  /* 0x0000000a080a7212 */ /* 0x000fc800078e9609 */
[----:B------:R-:W-:-:S05]  /*4d70*/  LOP3.LUT R31, R10, R15, RZ, 0x3c, !PT ;  /* 0x0000000f0a1f7212 */ /* 0x000fca00078e3cff */
[----:B------:R-:W-:-:S05]  /*4d80*/  IMAD.IADD R8, R20, 0x1, R31 ;  /* 0x0000000114087824 */ /* 0x000fca00078e021f */
[----:B------:R-:W-:-:S04]  /*4d90*/  LOP3.LUT R8, R8, 0x1, RZ, 0xc0, !PT ;  /* 0x0000000108087812 */ /* 0x000fc800078ec0ff */
[----:B---3--:R-:W-:-:S07]  /*4da0*/  PRMT R21, R8, 0x7610, R21 ;  /* 0x0000761008157816 */ /* 0x008fce0000000015 */
.L_x_99:
[----:B------:R-:W-:Y:S05]  /*4db0*/  BSYNC.RECONVERGENT B1 ;  /* 0x0000000000017941 */ /* 0x000fea0003800200 */
.L_x_98:
[----:B------:R-:W-:Y:S01]  /*4dc0*/  SHF.R.U32.HI R8, RZ, 0x2, R23 ;  /* 0x00000002ff087819 */ /* 0x000fe20000011617 */
[----:B------:R-:W-:Y:S01]  /*4dd0*/  IMAD.SHL.U32 R10, R31, 0x10, RZ ;  /* 0x000000101f0a7824 */ /* 0x000fe200078e00ff */
[----:B-1-3--:R1:W-:Y:S01]  /*4de0*/  STS.U8 [R17], R21 ;  /* 0x0000001511007388 */ /* 0x00a3e20000000000 */
[----:B------:R-:W-:Y:S01]  /*4df0*/  VIADD R11, R32, 0x587c5 ;  /* 0x000587c5200b7836 */ /* 0x000fe20000000000 */
[----:B------:R-:W-:Y:S01]  /*4e00*/  LOP3.LUT R8, R8, R23, RZ, 0x3c, !PT ;  /* 0x0000001708087212 */ /* 0x000fe200078e3cff */
[----:B------:R-:W-:Y:S04]  /*4e10*/  BSSY.RECONVERGENT B1, `(.L_x_100) ;  /* 0x0000026000017945 */ /* 0x000fe80003800200 */
[----:B------:R-:W-:-:S05]  /*4e20*/  IMAD.SHL.U32 R9, R8, 0x2, RZ ;  /* 0x0000000208097824 */ /* 0x000fca00078e00ff */
[----:B------:R-:W-:-:S04]  /*4e30*/  LOP3.LUT R9, R31, R10, R9, 0x96, !PT ;  /* 0x0000000a1f097212 */ /* 0x000fc800078e9609 */
[----:B------:R-:W-:-:S04]  /*4e40*/  LOP3.LUT R24, R9, R8, RZ, 0x3c, !PT ;  /* 0x0000000809187212 */ /* 0x000fc800078e3cff */
[----:B------:R-:W-:-:S04]  /*4e50*/  IADD3 R8, PT, PT, R24, R11, RZ ;  /* 0x0000000b18087210 */ /* 0x000fc80007ffe0ff */
[----:B------:R-:W-:-:S05]  /*4e60*/  I2FP.F32.U32 R9, R8 ;  /* 0x0000000800097245 */ /* 0x000fca0000201000 */
[----:B------:R-:W-:-:S06]  /*4e70*/  FFMA R9, R9, R14, 1.1641532182693481445e-10 ;  /* 0x2f00000009097423 */ /* 0x000fcc000000000e */
[----:B------:R-:W3:Y:S02]  /*4e80*/  F2F.F64.F32 R8, R9 ;  /* 0x0000000900087310 */ /* 0x000ee40000201800 */
[----:B---3--:R-:W-:-:S14]  /*4e90*/  DSETP.GEU.AND P2, PT, R8, R18, PT ;  /* 0x000000120800722a */ /* 0x008fdc0003f4e000 */
[----:B-1----:R-:W-:Y:S05]  /*4ea0*/  @!P2 BRA `(.L_x_101) ;  /* 0x000000000058a947 */ /* 0x002fea0003800000 */
[----:B------:R-:W-:Y:S01]  /*4eb0*/  UMOV UR10, 0xcccccccd ;  /* 0xcccccccd000a7882 */ /* 0x000fe20000000000 */
[----:B------:R-:W-:Y:S02]  /*4ec0*/  UMOV UR11, 0x3feccccc ;  /* 0x3feccccc000b7882 */ /* 0x000fe40000000000 */
[----:B------:R-:W-:-:S14]  /*4ed0*/  DSETP.GEU.AND P2, PT, R8, UR10, PT ;  /* 0x0000000a08007e2a */ /* 0x000fdc000bf4e000 */
[----:B------:R-:W-:Y:S05]  /*4ee0*/  @!P2 BRA `(.L_x_102) ;  /* 0x00000000002ca947 */ /* 0x000fea0003800000 */
[----:B------:R-:W-:Y:S01]  /*4ef0*/  SHF.R.U32.HI R9, RZ, 0x2, R34 ;  /* 0x00000002ff097819 */ /* 0x000fe20000011622 */
[----:B------:R-:W-:Y:S02]  /*4f00*/  IMAD.SHL.U32 R8, R24, 0x10, RZ ;  /* 0x0000001018087824 */ /* 0x000fe400078e00ff */
[----:B------:R-:W-:Y:S01]  /*4f10*/  VIADD R11, R32, 0xb0f8a ;  /* 0x000b0f8a200b7836 */ /* 0x000fe20000000000 */
[----:B------:R-:W-:-:S05]  /*4f20*/  LOP3.LUT R9, R9, R34, RZ, 0x3c, !PT ;  /* 0x0000002209097212 */ /* 0x000fca00078e3cff */
[----:B------:R-:W-:-:S05]  /*4f30*/  IMAD.SHL.U32 R10, R9, 0x2, RZ ;  /* 0x00000002090a7824 */ /* 0x000fca00078e00ff */
[----:B------:R-:W-:-:S04]  /*4f40*/  LOP3.LUT R9, R9, R10, R8, 0x96, !PT ;  /* 0x0000000a09097212 */ /* 0x000fc800078e9608 */
[----:B------:R-:W-:-:S05]  /*4f50*/  LOP3.LUT R21, R9, R24, RZ, 0x3c, !PT ;  /* 0x0000001809157212 */ /* 0x000fca00078e3cff */
[----:B------:R-:W-:-:S05]  /*4f60*/  IMAD.IADD R8, R21, 0x1, R32 ;  /* 0x0000000115087824 */ /* 0x000fca00078e0220 */
[----:B------:R-:W-:-:S04]  /*4f70*/  LOP3.LUT R8, R8, 0x1, RZ, 0xc0, !PT ;  /* 0x0000000108087812 */ /* 0x000fc800078ec0ff */
[----:B------:R-:W-:Y:S01]  /*4f80*/  PRMT R10, R8, 0x7610, R10 ;  /* 0x00007610080a7816 */ /* 0x000fe2000000000a */
[----:B------:R-:W-:Y:S06]  /*4f90*/  BRA `(.L_x_103) ;  /* 0x0000000000347947 */ /* 0x000fec0003800000 */
.L_x_102:
[----:B------:R1:W3:Y:S01]  /*4fa0*/  LDS.U8 R10, [R13+0x1] ;  /* 0x000001000d0a7984 */ /* 0x0002e20000000000 */
[----:B------:R-:W-:Y:S01]  /*4fb0*/  MOV R21, R24 ;  /* 0x0000001800157202 */ /* 0x000fe20000000f00 */
[----:B------:R-:W-:Y:S02]  /*4fc0*/  IMAD.MOV.U32 R24, RZ, RZ, R31 ;  /* 0x000000ffff187224 */ /* 0x000fe400078e001f */
[----:B------:R-:W-:Y:S02]  /*4fd0*/  IMAD.MOV.U32 R31, RZ, RZ, R15 ;  /* 0x000000ffff1f7224 */ /* 0x000fe400078e000f */
[----:B------:R-:W-:Y:S02]  /*4fe0*/  IMAD.MOV.U32 R15, RZ, RZ, R33 ;  /* 0x000000ffff0f7224 */ /* 0x000fe400078e0021 */
[----:B------:R-:W-:Y:S01]  /*4ff0*/  IMAD.MOV.U32 R33, RZ, RZ, R34 ;  /* 0x000000ffff217224 */ /* 0x000fe200078e0022 */
[----:B-1----:R-:W-:Y:S06]  /*5000*/  BRA `(.L_x_103) ;  /* 0x0000000000187947 */ /* 0x002fec0003800000 */
.L_x_101:
[----:B------:R1:W4:Y:S01]  /*5010*/  LDS.U8 R10, [R12+0x1] ;  /* 0x000001000c0a7984 */ /* 0x0003220000000000 */
[----:B------:R-:W-:Y:S01]  /*5020*/  MOV R21, R24 ;  /* 0x0000001800157202 */ /* 0x000fe20000000f00 */
[----:B------:R-:W-:Y:S02]  /*5030*/  IMAD.MOV.U32 R24, RZ, RZ, R31 ;  /* 0x000000ffff187224 */ /* 0x000fe400078e001f */
[----:B------:R-:W-:Y:S02]  /*5040*/  IMAD.MOV.U32 R31, RZ, RZ, R15 ;  /* 0x000000ffff1f7224 */ /* 0x000fe400078e000f */
[----:B------:R-:W-:Y:S02]  /*5050*/  IMAD.MOV.U32 R15, RZ, RZ, R33 ;  /* 0x000000ffff0f7224 */ /* 0x000fe400078e0021 */
[----:B-1----:R-:W-:-:S07]  /*5060*/  IMAD.MOV.U32 R33, RZ, RZ, R34 ;  /* 0x000000ffff217224 */ /* 0x002fce00078e0022 */
.L_x_103:
[----:B------:R-:W-:Y:S05]  /*5070*/  BSYNC.RECONVERGENT B1 ;  /* 0x0000000000017941 */ /* 0x000fea0003800200 */
.L_x_100:
[----:B------:R-:W-:Y:S01]  /*5080*/  SHF.R.U32.HI R8, RZ, 0x2, R33 ;  /* 0x00000002ff087819 */ /* 0x000fe20000011621 */
[----:B------:R-:W-:Y:S01]  /*5090*/  VIADD R32, R11, 0x587c5 ;  /* 0x000587c50b207836 */ /* 0x000fe20000000000 */
[----:B------:R-:W-:Y:S01]  /*50a0*/  SHF.L.U32 R20, R21, 0x4, RZ ;  /* 0x0000000415147819 */ /* 0x000fe200000006ff */
[----:B---34-:R1:W-:Y:S01]  /*50b0*/  STS.U8 [R17+0x1], R10 ;  /* 0x0000010a11007388 */ /* 0x0183e20000000000 */
[----:B------:R-:W-:Y:S01]  /*50c0*/  LOP3.LUT R8, R8, R33, RZ, 0x3c, !PT ;  /* 0x0000002108087212 */ /* 0x000fe200078e3cff */
[----:B------:R-:W-:Y:S04]  /*50d0*/  BSSY.RECONVERGENT B1, `(.L_x_104) ;  /* 0x0000026000017945 */ /* 0x000fe80003800200 */
[----:B------:R-:W-:-:S05]  /*50e0*/  IMAD.SHL.U32 R9, R8, 0x2, RZ ;  /* 0x0000000208097824 */ /* 0x000fca00078e00ff */
[----:B------:R-:W-:-:S04]  /*50f0*/  LOP3.LUT R9, R21, R20, R9, 0x96, !PT ;  /* 0x0000001415097212 */ /* 0x000fc800078e9609 */
[----:B------:R-:W-:-:S05]  /*5100*/  LOP3.LUT R23, R9, R8, RZ, 0x3c, !PT ;  /* 0x0000000809177212 */ /* 0x000fca00078e3cff */
[----:B------:R-:W-:-:S05]  /*5110*/  IMAD.IADD R8, R23, 0x1, R32 ;  /* 0x0000000117087824 */ /* 0x000fca00078e0220 */
        /* <DEDUP_REMOVED lines=12> */
[----:B------:R-:W-:-:S04]  /*51e0*/  LOP3.LUT R8, R8, R15, RZ, 0x3c, !PT ;  /* 0x0000000f08087212 */ /* 0x000fc800078e3cff */
[----:B------:R-:W-:-:S04]  /*51f0*/  SHF.L.U32 R10, R8, 0x1, RZ ;  /* 0x00000001080a7819 */ /* 0x000fc800000006ff */
[----:B------:R-:W-:-:S04]  /*5200*/  LOP3.LUT R10, R8, R10, R9, 0x96, !PT ;  /* 0x0000000a080a7212 */ /* 0x000fc800078e9609 */
[----:B------:R-:W-:-:S05]  /*5210*/  LOP3.LUT R22, R10, R23, RZ, 0x3c, !PT ;  /* 0x000000170a167212 */ /* 0x000fca00078e3cff */
[----:B------:R-:W-:-:S05]  /*5220*/  IMAD.IADD R8, R22, 0x1, R11 ;  /* 0x0000000116087824 */ /* 0x000fca00078e020b */
[----:B------:R-:W-:-:S04]  /*5230*/  LOP3.LUT R8, R8, 0x1, RZ, 0xc0, !PT ;  /* 0x0000000108087812 */ /* 0x000fc800078ec0ff */
[----:B------:R-:W-:Y:S01]  /*5240*/  PRMT R10, R8, 0x7610, R10 ;  /* 0x00007610080a7816 */ /* 0x000fe2000000000a */
[----:B------:R-:W-:Y:S06]  /*5250*/  BRA `(.L_x_107) ;  /* 0x0000000000347947 */ /* 0x000fec0003800000 */
.L_x_106:
[----:B------:R1:W3:Y:S01]  /*5260*/  LDS.U8 R10, [R13+0x2] ;  /* 0x000002000d0a7984 */ /* 0x0002e20000000000 */
[----:B------:R-:W-:Y:S02]  /*5270*/  IMAD.MOV.U32 R22, RZ, RZ, R23 ;  /* 0x000000ffff167224 */ /* 0x000fe400078e0017 */
[----:B------:R-:W-:Y:S01]  /*5280*/  IMAD.MOV.U32 R23, RZ, RZ, R21 ;  /* 0x000000ffff177224 */ /* 0x000fe200078e0015 */
[----:B------:R-:W-:Y:S01]  /*5290*/  MOV R21, R24 ;  /* 0x0000001800157202 */ /* 0x000fe20000000f00 */
[----:B------:R-:W-:Y:S02]  /*52a0*/  IMAD.MOV.U32 R24, RZ, RZ, R31 ;  /* 0x000000ffff187224 */ /* 0x000fe400078e001f */
[----:B------:R-:W-:Y:S01]  /*52b0*/  IMAD.MOV.U32 R31, RZ, RZ, R15 ;  /* 0x000000ffff1f7224 */ /* 0x000fe200078e000f */
[----:B-1----:R-:W-:Y:S06]  /*52c0*/  BRA `(.L_x_107) ;  /* 0x0000000000187947 */ /* 0x002fec0003800000 */
.L_x_105:
[----:B------:R1:W4:Y:S01]  /*52d0*/  LDS.U8 R10, [R12+0x2] ;  /* 0x000002000c0a7984 */ /* 0x0003220000000000 */
[----:B------:R-:W-:Y:S02]  /*52e0*/  IMAD.MOV.U32 R22, RZ, RZ, R23 ;  /* 0x000000ffff167224 */ /* 0x000fe400078e0017 */
[----:B------:R-:W-:Y:S01]  /*52f0*/  IMAD.MOV.U32 R23, RZ, RZ, R21 ;  /* 0x000000ffff177224 */ /* 0x000fe200078e0015 */
[----:B------:R-:W-:Y:S01]  /*5300*/  MOV R21, R24 ;  /* 0x0000001800157202 */ /* 0x000fe20000000f00 */
[----:B------:R-:W-:Y:S02]  /*5310*/  IMAD.MOV.U32 R24, RZ, RZ, R31 ;  /* 0x000000ffff187224 */ /* 0x000fe400078e001f */
[----:B------:R-:W-:-:S07]  /*5320*/  IMAD.MOV.U32 R31, RZ, RZ, R15 ;  /* 0x000000ffff1f7224 */ /* 0x000fce00078e000f */
.L_x_107:
[----:B------:R-:W-:Y:S05]  /*5330*/  BSYNC.RECONVERGENT B1 ;  /* 0x0000000000017941 */ /* 0x000fea0003800200 */
.L_x_104:
[----:B------:R-:W-:Y:S01]  /*5340*/  SHF.R.U32.HI R8, RZ, 0x2, R31 ;  /* 0x00000002ff087819 */ /* 0x000fe2000001161f */
[----:B------:R-:W-:Y:S01]  /*5350*/  IMAD.SHL.U32 R11, R22, 0x10, RZ ;  /* 0x00000010160b7824 */ /* 0x000fe200078e00ff */
[----:B------:R-:W-:Y:S01]  /*5360*/  IADD3 R20, PT, PT, R32, 0x587c5, RZ ;  /* 0x000587c520147810 */ /* 0x000fe20007ffe0ff */
        /* <DEDUP_REMOVED lines=9> */
[----:B------:R-:W4:Y:S02]  /*5400*/  F2F.F64.F32 R8, R9 ;  /* 0x0000000900087310 */ /* 0x000f240000201800 */
[----:B----4-:R-:W-:-:S14]  /*5410*/  DSETP.GEU.AND P2, PT, R8, R18, PT ;  /* 0x000000120800722a */ /* 0x010fdc0003f4e000 */
[----:B---3--:R-:W-:Y:S05]  /*5420*/  @!P2 BRA `(.L_x_109) ;  /* 0x000000000054a947 */ /* 0x008fea0003800000 */
[----:B------:R-:W-:Y:S01]  /*5430*/  UMOV UR10, 0xcccccccd ;  /* 0xcccccccd000a7882 */ /* 0x000fe20000000000 */
[----:B------:R-:W-:Y:S02]  /*5440*/  UMOV UR11, 0x3feccccc ;  /* 0x3feccccc000b7882 */ /* 0x000fe40000000000 */
[----:B------:R-:W-:-:S14]  /*5450*/  DSETP.GEU.AND P2, PT, R8, UR10, PT ;  /* 0x0000000a08007e2a */ /* 0x000fdc000bf4e000 */
[----:B------:R-:W-:Y:S05]  /*5460*/  @!P2 BRA `(.L_x_110) ;  /* 0x000000000028a947 */ /* 0x000fea0003800000 */
[----:B------:R-:W-:Y:S01]  /*5470*/  SHF.R.U32.HI R9, RZ, 0x2, R24 ;  /* 0x00000002ff097819 */ /* 0x000fe20000011618 */
[----:B------:R-:W-:Y:S01]  /*5480*/  IMAD.SHL.U32 R8, R11, 0x10, RZ ;  /* 0x000000100b087824 */ /* 0x000fe200078e00ff */
[----:B------:R-:W-:Y:S02]  /*5490*/  IADD3 R20, PT, PT, R32, 0xb0f8a, RZ ;  /* 0x000b0f8a20147810 */ /* 0x000fe40007ffe0ff */
[----:B------:R-:W-:-:S05]  /*54a0*/  LOP3.LUT R9, R9, R24, RZ, 0x3c, !PT ;  /* 0x0000001809097212 */ /* 0x000fca00078e3cff */
[----:B------:R-:W-:-:S05]  /*54b0*/  IMAD.SHL.U32 R10, R9, 0x2, RZ ;  /* 0x00000002090a7824 */ /* 0x000fca00078e00ff */
[----:B------:R-:W-:-:S04]  /*54c0*/  LOP3.LUT R10, R9, R10, R8, 0x96, !PT ;  /* 0x0000000a090a7212 */ /* 0x000fc800078e9608 */
[----:B------:R-:W-:-:S05]  /*54d0*/  LOP3.LUT R10, R10, R11, RZ, 0x3c, !PT ;  /* 0x0000000b0a0a7212 */ /* 0x000fca00078e3cff */
[----:B------:R-:W-:-:S05]  /*54e0*/  IMAD.IADD R8, R10, 0x1, R32 ;  /* 0x000000010a087824 */ /* 0x000fca00078e0220 */
[----:B------:R-:W-:Y:S01]  /*54f0*/  LOP3.LUT R8, R8, 0x1, RZ, 0xc0, !PT ;  /* 0x0000000108087812 */ /* 0x000fe200078ec0ff */
[----:B------:R-:W-:Y:S06]  /*5500*/  BRA `(.L_x_111) ;  /* 0x0000000000347947 */ /* 0x000fec0003800000 */
.L_x_110:
[----:B------:R3:W4:Y:S01]  /*5510*/  LDS.U8 R8, [R13+0x3] ;  /* 0x000003000d087984 */ /* 0x0007220000000000 */
[----:B------:R-:W-:Y:S02]  /*5520*/  IMAD.MOV.U32 R10, RZ, RZ, R11 ;  /* 0x000000ffff0a7224 */ /* 0x000fe400078e000b */
[----:B------:R-:W-:Y:S02]  /*5530*/  IMAD.MOV.U32 R11, RZ, RZ, R22 ;  /* 0x000000ffff0b7224 */ /* 0x000fe400078e0016 */
[----:B------:R-:W-:Y:S02]  /*5540*/  IMAD.MOV.U32 R22, RZ, RZ, R23 ;  /* 0x000000ffff167224 */ /* 0x000fe400078e0017 */
[----:B------:R-:W-:Y:S01]  /*5550*/  IMAD.MOV.U32 R23, RZ, RZ, R21 ;  /* 0x000000ffff177224 */ /* 0x000fe200078e0015 */
[----:B------:R-:W-:Y:S01]  /*5560*/  MOV R21, R24 ;  /* 0x0000001800157202 */ /* 0x000fe20000000f00 */
[----:B---3--:R-:W-:Y:S06]  /*5570*/  BRA `(.L_x_111) ;  /* 0x0000000000187947 */ /* 0x008fec0003800000 */
.L_x_109:
[----:B------:R3:W4:Y:S01]  /*5580*/  LDS.U8 R8, [R12+0x3] ;  /* 0x000003000c087984 */ /* 0x0007220000000000 */
[----:B------:R-:W-:Y:S02]  /*5590*/  IMAD.MOV.U32 R10, RZ, RZ, R11 ;  /* 0x000000ffff0a7224 */ /* 0x000fe400078e000b */
[----:B------:R-:W-:Y:S02]  /*55a0*/  IMAD.MOV.U32 R11, RZ, RZ, R22 ;  /* 0x000000ffff0b7224 */ /* 0x000fe400078e0016 */
[----:B------:R-:W-:Y:S02]  /*55b0*/  IMAD.MOV.U32 R22, RZ, RZ, R23 ;  /* 0x000000ffff167224 */ /* 0x000fe400078e0017 */
[----:B------:R-:W-:Y:S01]  /*55c0*/  IMAD.MOV.U32 R23, RZ, RZ, R21 ;  /* 0x000000ffff177224 */ /* 0x000fe200078e0015 */
[----:B---3--:R-:W-:-:S07]  /*55d0*/  MOV R21, R24 ;  /* 0x0000001800157202 */ /* 0x008fce0000000f00 */
.L_x_111:
[----:B------:R-:W-:Y:S05]  /*55e0*/  BSYNC.RECONVERGENT B1 ;  /* 0x0000000000017941 */ /* 0x000fea0003800200 */
.L_x_108:
[----:B------:R-:W3:Y:S01]  /*55f0*/  LDC R35, c[0x0][0x390] ;  /* 0x0000e400ff237b82 */ /* 0x000ee20000000800 */
[----:B----4-:R4:W-:Y:S01]  /*5600*/  STS.U8 [R17+0x3], R8 ;  /* 0x0000030811007388 */ /* 0x0109e20000000000 */
[----:B---3--:R-:W-:-:S04]  /*5610*/  LOP3.LUT R35, R35, 0x7ffffffc, RZ, 0xc0, !PT ;  /* 0x7ffffffc23237812 */ /* 0x008fc800078ec0ff */
[----:B------:R-:W-:-:S13]  /*5620*/  ISETP.NE.AND P2, PT, R35, 0x4, PT ;  /* 0x000000042300780c */ /* 0x000fda0003f45270 */
[----:B----4-:R-:W-:Y:S05]  /*5630*/  @!P2 BRA `(.L_x_97) ;  /* 0x0000000800d8a947 */ /* 0x010fea0003800000 */
[----:B------:R-:W-:-:S07]  /*5640*/  IMAD.MOV.U32 R34, RZ, RZ, 0x4 ;  /* 0x00000004ff227424 */ /* 0x000fce00078e00ff */
.L_x_126:
[----:B------:R-:W-:Y:S01]  /*5650*/  SHF.R.U32.HI R8, RZ, 0x2, R21 ;  /* 0x00000002ff087819 */ /* 0x000fe20000011615 */
[----:B------:R-:W-:Y:S01]  /*5660*/  IMAD.SHL.U32 R9, R10, 0x10, RZ ;  /* 0x000000100a097824 */ /* 0x000fe200078e00ff */
[----:B------:R-:W-:Y:S01]  /*5670*/  BSSY.RECONVERGENT B1, `(.L_x_112) ;  /* 0x0000029000017945 */ /* 0x000fe20003800200 */
[----:B------:R-:W-:Y:S01]  /*5680*/  VIADD R33, R20, 0x587c5 ;  /* 0x000587c514217836 */ /* 0x000fe20000000000 */
[----:B------:R-:W-:Y:S01]  /*5690*/  LOP3.LUT R8, R8, R21, RZ, 0x3c, !PT ;  /* 0x0000001508087212 */ /* 0x000fe200078e3cff */
[--C-:B---3--:R-:W-:Y:S02]  /*56a0*/  IMAD.IADD R24, R12, 0x1, R34.reuse ;  /* 0x000000010c187824 */ /* 0x108fe400078e0222 */
[----:B------:R-:W-:Y:S02]  /*56b0*/  IMAD.IADD R19, R13, 0x1, R34 ;  /* 0x000000010d137824 */ /* 0x000fe400078e0222 */
[----:B------:R-:W-:-:S05]  /*56c0*/  IMAD.SHL.U32 R15, R8, 0x2, RZ ;  /* 0x00000002080f7824 */ /* 0x000fca00078e00ff */
[----:B------:R-:W-:-:S04]  /*56d0*/  LOP3.LUT R9, R10, R9, R15, 0x96, !PT ;  /* 0x000000090a097212 */ /* 0x000fc800078e960f */
[----:B------:R-:W-:-:S04]  /*56e0*/  LOP3.LUT R32, R9, R8, RZ, 0x3c, !PT ;  /* 0x0000000809207212 */ /* 0x000fc800078e3cff */
[----:B------:R-:W-:-:S04]  /*56f0*/  IADD3 R8, PT, PT, R32, R33, RZ ;  /* 0x0000002120087210 */ /* 0x000fc80007ffe0ff */
[----:B------:R-:W-:Y:S01]  /*5700*/  I2FP.F32.U32 R9, R8 ;  /* 0x0000000800097245 */ /* 0x000fe20000201000 */
[----:B------:R-:W-:-:S04]  /*5710*/  IMAD.MOV.U32 R8, RZ, RZ, -0x33333333 ;  /* 0xcccccccdff087424 */ /* 0x000fc800078e00ff */
[----:B------:R-:W-:Y:S01]  /*5720*/  FFMA R36, R9, R14, 1.1641532182693481445e-10 ;  /* 0x2f00000009247423 */ /* 0x000fe2000000000e */
[----:B------:R-:W-:-:S05]  /*5730*/  IMAD.MOV.U32 R9, RZ, RZ, 0x3fdccccc ;  /* 0x3fdcccccff097424 */ /* 0x000fca00078e00ff */
[----:B------:R-:W3:Y:S02]  /*5740*/  F2F.F64.F32 R36, R36 ;  /* 0x0000002400247310 */ /* 0x000ee40000201800 */
[----:B---3--:R-:W-:-:S14]  /*5750*/  DSETP.GEU.AND P2, PT, R36, R8, PT ;  /* 0x000000082400722a */ /* 0x008fdc0003f4e000 */
[----:B------:R3:W4:Y:S01]  /*5760*/  @!P2 LDS.U8 R21, [R24] ;  /* 0x000000001815a984 */ /* 0x0007220000000000 */
        /* <DEDUP_REMOVED lines=8> */
[----:B----4-:R4:W0:Y:S01]  /*57f0*/  @!P2 LDS.U8 R21, [R19] ;  /* 0x000000001315a984 */ /* 0x0108220000000000 */
[----:B------:R-:W-:Y:S01]  /*5800*/  @!P2 IMAD.MOV.U32 R31, RZ, RZ, R32 ;  /* 0x000000ffff1fa224 */ /* 0x000fe200078e0020 */
[----:B------:R-:W-:Y:S01]  /*5810*/  @!P2 MOV R32, R10 ;  /* 0x0000000a0020a202 */ /* 0x000fe20000000f00 */
[----:B------:R-:W-:Y:S02]  /*5820*/  @!P2 IMAD.MOV.U32 R10, RZ, RZ, R11 ;  /* 0x000000ffff0aa224 */ /* 0x000fe400078e000b */
[----:B------:R-:W-:Y:S01]  /*5830*/  @!P2 IMAD.MOV.U32 R11, RZ, RZ, R22 ;  /* 0x000000ffff0ba224 */ /* 0x000fe200078e0016 */
[----:B------:R-:W-:Y:S06]  /*5840*/  @!P2 BRA `(.L_x_113) ;  /* 0x00000000002ca947 */ /* 0x000fec0003800000 */
[----:B------:R-:W-:Y:S01]  /*5850*/  SHF.R.U32.HI R18, RZ, 0x2, R23 ;  /* 0x00000002ff127819 */ /* 0x000fe20000011617 */
[----:B------:R-:W-:Y:S02]  /*5860*/  IMAD.SHL.U32 R15, R32, 0x10, RZ ;  /* 0x00000010200f7824 */ /* 0x000fe400078e00ff */
[----:B------:R-:W-:Y:S01]  /*5870*/  VIADD R33, R20, 0xb0f8a ;  /* 0x000b0f8a14217836 */ /* 0x000fe20000000000 */
[----:B------:R-:W-:Y:S01]  /*5880*/  LOP3.LUT R18, R18, R23, RZ, 0x3c, !PT ;  /* 0x0000001712127212 */ /* 0x000fe200078e3cff */
[----:B------:R-:W-:-:S04]  /*5890*/  IMAD.MOV.U32 R23, RZ, RZ, R22 ;  /* 0x000000ffff177224 */ /* 0x000fc800078e0016 */
[----:B0-----:R-:W-:-:S05]  /*58a0*/  IMAD.SHL.U32 R21, R18, 0x2, RZ ;  /* 0x0000000212157824 */ /* 0x001fca00078e00ff */
[----:B------:R-:W-:-:S04]  /*58b0*/  LOP3.LUT R15, R18, R21, R15, 0x96, !PT ;  /* 0x00000015120f7212 */ /* 0x000fc800078e960f */
[----:B------:R-:W-:-:S04]  /*58c0*/  LOP3.LUT R31, R15, R32, RZ, 0x3c, !PT ;  /* 0x000000200f1f7212 */ /* 0x000fc800078e3cff */
[----:B------:R-:W-:-:S04]  /*58d0*/  IADD3 R15, PT, PT, R31, R20, RZ ;  /* 0x000000141f0f7210 */ /* 0x000fc80007ffe0ff */
[----:B------:R-:W-:-:S04]  /*58e0*/  LOP3.LUT R15, R15, 0x1, RZ, 0xc0, !PT ;  /* 0x000000010f0f7812 */ /* 0x000fc800078ec0ff */
[----:B------:R-:W-:-:S07]  /*58f0*/  PRMT R21, R15, 0x7610, R21 ;  /* 0x000076100f157816 */ /* 0x000fce0000000015 */
.L_x_113:
[----:B------:R-:W-:Y:S05]  /*5900*/  BSYNC.RECONVERGENT B1 ;  /* 0x0000000000017941 */ /* 0x000fea0003800200 */
.L_x_112:
[----:B------:R-:W-:Y:S01]  /*5910*/  SHF.R.U32.HI R18, RZ, 0x2, R23 ;  /* 0x00000002ff127819 */ /* 0x000fe20000011617 */
[----:B------:R-:W-:Y:S01]  /*5920*/  BSSY.RECONVERGENT B1, `(.L_x_114) ;  /* 0x000002b000017945 */ /* 0x000fe20003800200 */
[----:B------:R-:W-:Y:S02]  /*5930*/  IADD3 R37, PT, PT, R33, 0x587c5, RZ ;  /* 0x000587c521257810 */ /* 0x000fe40007ffe0ff */
[----:B------:R-:W-:Y:S01]  /*5940*/  LOP3.LUT R23, R18, R23, RZ, 0x3c, !PT ;  /* 0x0000001712177212 */ /* 0x000fe200078e3cff */
[----:B------:R-:W-:-:S04]  /*5950*/  IMAD.SHL.U32 R18, R31, 0x10, RZ ;  /* 0x000000101f127824 */ /* 0x000fc800078e00ff */
[----:B------:R-:W-:-:S05]  /*5960*/  IMAD.SHL.U32 R15, R23, 0x2, RZ ;  /* 0x00000002170f7824 */ /* 0x000fca00078e00ff */
[----:B------:R-:W-:-:S04]  /*5970*/  LOP3.LUT R18, R31, R18, R15, 0x96, !PT ;  /* 0x000000121f127212 */ /* 0x000fc800078e960f */
[----:B------:R-:W-:-:S05]  /*5980*/  LOP3.LUT R18, R18, R23, RZ, 0x3c, !PT ;  /* 0x0000001712127212 */ /* 0x000fca00078e3cff */
[----:B------:R-:W-:-:S05]  /*5990*/  IMAD.IADD R15, R18, 0x1, R37 ;  /* 0x00000001120f7824 */ /* 0x000fca00078e0225 */
[----:B------:R-:W-:-:S05]  /*59a0*/  I2FP.F32.U32 R15, R15 ;  /* 0x0000000f000f7245 */ /* 0x000fca0000201000 */
[----:B------:R-:W-:Y:S01]  /*59b0*/  FFMA R22, R15, R14, 1.1641532182693481445e-10 ;  /* 0x2f0000000f167423 */ /* 0x000fe2000000000e */
[----:B------:R-:W-:-:S05]  /*59c0*/  IMAD.IADD R15, R17, 0x1, R34 ;  /* 0x00000001110f7824 */ /* 0x000fca00078e0222 */
[----:B------:R-:W5:Y:S01]  /*59d0*/  F2F.F64.F32 R22, R22 ;  /* 0x0000001600167310 */ /* 0x000f620000201800 */
[----:B0---4-:R0:W-:Y:S01]  /*59e0*/  STS.U8 [R15], R21 ;  /* 0x000000150f007388 */ /* 0x0111e20000000000 */
[----:B-----5:R-:W-:-:S14]  /*59f0*/  DSETP.GEU.AND P2, PT, R22, R8, PT ;  /* 0x000000081600722a */ /* 0x020fdc0003f4e000 */
[----:B0-----:R-:W-:Y:S05]  /*5a00*/  @!P2 BRA `(.L_x_115) ;  /* 0x000000000058a947 */ /* 0x001fea0003800000 */
[----:B------:R-:W-:Y:S01]  /*5a10*/  UMOV UR10, 0xcccccccd ;  /* 0xcccccccd000a7882 */ /* 0x000fe20000000000 */
[----:B------:R-:W-:Y:S02]  /*5a20*/  UMOV UR11, 0x3feccccc ;  /* 0x3feccccc000b7882 */ /* 0x000fe40000000000 */
[----:B------:R-:W-:-:S14]  /*5a30*/  DSETP.GEU.AND P2, PT, R22, UR10, PT ;  /* 0x0000000a16007e2a */ /* 0x000fdc000bf4e000 */
[----:B------:R-:W-:Y:S05]  /*5a40*/  @!P2 BRA `(.L_x_116) ;  /* 0x00000000002ca947 */ /* 0x000fea0003800000 */
[----:B------:R-:W-:Y:S01]  /*5a50*/  SHF.R.U32.HI R20, RZ, 0x2, R11 ;  /* 0x00000002ff147819 */ /* 0x000fe2000001160b */
[----:B------:R-:W-:-:S03]  /*5a60*/  VIADD R37, R33, 0xb0f8a ;  /* 0x000b0f8a21257836 */ /* 0x000fc60000000000 */
[----:B------:R-:W-:Y:S01]  /*5a70*/  LOP3.LUT R20, R20, R11, RZ, 0x3c, !PT ;  /* 0x0000000b14147212 */ /* 0x000fe200078e3cff */
[----:B------:R-:W-:-:S04]  /*5a80*/  IMAD.SHL.U32 R11, R18, 0x10, RZ ;  /* 0x00000010120b7824 */ /* 0x000fc800078e00ff */
[----:B------:R-:W-:-:S05]  /*5a90*/  IMAD.SHL.U32 R21, R20, 0x2, RZ ;  /* 0x0000000214157824 */ /* 0x000fca00078e00ff */
[----:B------:R-:W-:-:S04]  /*5aa0*/  LOP3.LUT R21, R20, R21, R11, 0x96, !PT ;  /* 0x0000001514157212 */ /* 0x000fc800078e960b */
[----:B------:R-:W-:-:S04]  /*5ab0*/  LOP3.LUT R21, R21, R18, RZ, 0x3c, !PT ;  /* 0x0000001215157212 */ /* 0x000fc800078e3cff */
[----:B------:R-:W-:-:S04]  /*5ac0*/  IADD3 R11, PT, PT, R21, R33, RZ ;  /* 0x00000021150b7210 */ /* 0x000fc80007ffe0ff */
[----:B------:R-:W-:-:S04]  /*5ad0*/  LOP3.LUT R11, R11, 0x1, RZ, 0xc0, !PT ;  /* 0x000000010b0b7812 */ /* 0x000fc800078ec0ff */
[----:B------:R-:W-:Y:S01]  /*5ae0*/  PRMT R20, R11, 0x7610, R20 ;  /* 0x000076100b147816 */ /* 0x000fe20000000014 */
[----:B------:R-:W-:Y:S06]  /*5af0*/  BRA `(.L_x_117) ;  /* 0x0000000000347947 */ /* 0x000fec0003800000 */
.L_x_116:
[----:B------:R0:W4:Y:S01]  /*5b00*/  LDS.U8 R20, [R19+0x1] ;  /* 0x0000010013147984 */ /* 0x0001220000000000 */
[----:B------:R-:W-:Y:S02]  /*5b10*/  IMAD.MOV.U32 R21, RZ, RZ, R18 ;  /* 0x000000ffff157224 */ /* 0x000fe400078e0012 */
[----:B------:R-:W-:Y:S02]  /*5b20*/  IMAD.MOV.U32 R18, RZ, RZ, R31 ;  /* 0x000000ffff127224 */ /* 0x000fe400078e001f */
[----:B------:R-:W-:Y:S01]  /*5b30*/  IMAD.MOV.U32 R31, RZ, RZ, R32 ;  /* 0x000000ffff1f7224 */ /* 0x000fe200078e0020 */
[----:B------:R-:W-:Y:S01]  /*5b40*/  MOV R32, R10 ;  /* 0x0000000a00207202 */ /* 0x000fe20000000f00 */
[----:B------:R-:W-:Y:S01]  /*5b50*/  IMAD.MOV.U32 R10, RZ, RZ, R11 ;  /* 0x000000ffff0a7224 */ /* 0x000fe200078e000b */
[----:B0-----:R-:W-:Y:S06]  /*5b60*/  BRA `(.L_x_117) ;  /* 0x0000000000187947 */ /* 0x001fec0003800000 */
.L_x_115:
[----:B------:R0:W4:Y:S01]  /*5b70*/  LDS.U8 R20, [R24+0x1] ;  /* 0x0000010018147984 */ /* 0x0001220000000000 */
[----:B------:R-:W-:Y:S02]  /*5b80*/  IMAD.MOV.U32 R21, RZ, RZ, R18 ;  /* 0x000000ffff157224 */ /* 0x000fe400078e0012 */
[----:B------:R-:W-:Y:S02]  /*5b90*/  IMAD.MOV.U32 R18, RZ, RZ, R31 ;  /* 0x000000ffff127224 */ /* 0x000fe400078e001f */
[----:B------:R-:W-:Y:S01]  /*5ba0*/  IMAD.MOV.U32 R31, RZ, RZ, R32 ;  /* 0x000000ffff1f7224 */ /* 0x000fe200078e0020 */
[----:B------:R-:W-:Y:S01]  /*5bb0*/  MOV R32, R10 ;  /* 0x0000000a00207202 */ /* 0x000fe20000000f00 */
[----:B------:R-:W-:-:S07]  /*5bc0*/  IMAD.MOV.U32 R10, RZ, RZ, R11 ;  /* 0x000000ffff0a7224 */ /* 0x000fce00078e000b */
.L_x_117:
[----:B------:R-:W-:Y:S05]  /*5bd0*/  BSYNC.RECONVERGENT B1 ;  /* 0x0000000000017941 */ /* 0x000fea0003800200 */
.L_x_114:
[----:B------:R-:W-:Y:S01]  /*5be0*/  SHF.R.U32.HI R11, RZ, 0x2, R10 ;  /* 0x00000002ff0b7819 */ /* 0x000fe2000001160a */
[----:B------:R-:W-:Y:S01]  /*5bf0*/  IMAD.SHL.U32 R22, R21, 0x10, RZ ;  /* 0x0000001015167824 */ /* 0x000fe200078e00ff */
[----:B----4-:R4:W-:Y:S01]  /*5c00*/  STS.U8 [R15+0x1], R20 ;  /* 0x000001140f007388 */ /* 0x0109e20000000000 */
        /* <DEDUP_REMOVED lines=9> */
[----:B------:R-:W5:Y:S02]  /*5ca0*/  F2F.F64.F32 R10, R11 ;  /* 0x0000000b000a7310 */ /* 0x000f640000201800 */
[----:B-----5:R-:W-:-:S14]  /*5cb0*/  DSETP.GEU.AND P2, PT, R10, R8, PT ;  /* 0x000000080a00722a */ /* 0x020fdc0003f4e000 */
[----:B----4-:R-:W-:Y:S05]  /*5cc0*/  @!P2 BRA `(.L_x_119) ;  /* 0x000000000054a947 */ /* 0x010fea0003800000 */
        /* <DEDUP_REMOVED lines=12> */
[----:B------:R-:W-:Y:S01]  /*5d90*/  LOP3.LUT R10, R10, 0x1, RZ, 0xc0, !PT ;  /* 0x000000010a0a7812 */ /* 0x000fe200078ec0ff */
[----:B------:R-:W-:Y:S06]  /*5da0*/  BRA `(.L_x_121) ;  /* 0x0000000000347947 */ /* 0x000fec0003800000 */
.L_x_120:
[----:B------:R4:W0:Y:S01]  /*5db0*/  LDS.U8 R10, [R19+0x2] ;  /* 0x00000200130a7984 */ /* 0x0008220000000000 */
[----:B------:R-:W-:Y:S01]  /*5dc0*/  MOV R22, R23 ;  /* 0x0000001700167202 */ /* 0x000fe20000000f00 */
[----:B------:R-:W-:Y:S02]  /*5dd0*/  IMAD.MOV.U32 R23, RZ, RZ, R21 ;  /* 0x000000ffff177224 */ /* 0x000fe400078e0015 */
[----:B------:R-:W-:Y:S02]  /*5de0*/  IMAD.MOV.U32 R21, RZ, RZ, R18 ;  /* 0x000000ffff157224 */ /* 0x000fe400078e0012 */
[----:B------:R-:W-:Y:S02]  /*5df0*/  IMAD.MOV.U32 R18, RZ, RZ, R31 ;  /* 0x000000ffff127224 */ /* 0x000fe400078e001f */
[----:B------:R-:W-:Y:S01]  /*5e00*/  IMAD.MOV.U32 R31, RZ, RZ, R32 ;  /* 0x000000ffff1f7224 */ /* 0x000fe200078e0020 */
[----:B----4-:R-:W-:Y:S06]  /*5e10*/  BRA `(.L_x_121) ;  /* 0x0000000000187947 */ /* 0x010fec0003800000 */
.L_x_119:
[----:B------:R4:W0:Y:S01]  /*5e20*/  LDS.U8 R10, [R24+0x2] ;  /* 0x00000200180a7984 */ /* 0x0008220000000000 */
[----:B------:R-:W-:Y:S01]  /*5e30*/  MOV R22, R23 ;  /* 0x0000001700167202 */ /* 0x000fe20000000f00 */
[----:B------:R-:W-:Y:S02]  /*5e40*/  IMAD.MOV.U32 R23, RZ, RZ, R21 ;  /* 0x000000ffff177224 */ /* 0x000fe400078e0015 */
[----:B------:R-:W-:Y:S02]  /*5e50*/  IMAD.MOV.U32 R21, RZ, RZ, R18 ;  /* 0x000000ffff157224 */ /* 0x000fe400078e0012 */
[----:B------:R-:W-:Y:S02]  /*5e60*/  IMAD.MOV.U32 R18, RZ, RZ, R31 ;  /* 0x000000ffff127224 */ /* 0x000fe400078e001f */
[----:B----4-:R-:W-:-:S07]  /*5e70*/  IMAD.MOV.U32 R31, RZ, RZ, R32 ;  /* 0x000000ffff1f7224 */ /* 0x010fce00078e0020 */
.L_x_121:
[----:B------:R-:W-:Y:S05]  /*5e80*/  BSYNC.RECONVERGENT B1 ;  /* 0x0000000000017941 */ /* 0x000fea0003800200 */
.L_x_118:
[----:B------:R-:W-:Y:S01]  /*5e90*/  SHF.R.U32.HI R20, RZ, 0x2, R31 ;  /* 0x00000002ff147819 */ /* 0x000fe2000001161f */
[----:B0-----:R0:W-:Y:S01]  /*5ea0*/  STS.U8 [R15+0x2], R10 ;  /* 0x0000020a0f007388 */ /* 0x0011e20000000000 */
[----:B------:R-:W-:Y:S01]  /*5eb0*/  SHF.L.U32 R32, R22, 0x4, RZ ;  /* 0x0000000416207819 */ /* 0x000fe200000006ff */
[----:B------:R-:W-:Y:S01]  /*5ec0*/  BSSY.RECONVERGENT B1, `(.L_x_122) ;  /* 0x0000029000017945 */ /* 0x000fe20003800200 */
[----:B------:R-:W-:Y:S01]  /*5ed0*/  LOP3.LUT R11, R20, R31, RZ, 0x3c, !PT ;  /* 0x0000001f140b7212 */ /* 0x000fe200078e3cff */
[----:B------:R-:W-:-:S04]  /*5ee0*/  VIADD R20, R33, 0x587c5 ;  /* 0x000587c521147836 */ /* 0x000fc80000000000 */
[----:B------:R-:W-:-:S05]  /*5ef0*/  IMAD.SHL.U32 R31, R11, 0x2, RZ ;  /* 0x000000020b1f7824 */ /* 0x000fca00078e00ff */
[----:B------:R-:W-:-:S04]  /*5f00*/  LOP3.LUT R32, R22, R32, R31, 0x96, !PT ;  /* 0x0000002016207212 */ /* 0x000fc800078e961f */
[----:B------:R-:W-:-:S05]  /*5f10*/  LOP3.LUT R11, R32, R11, RZ, 0x3c, !PT ;  /* 0x0000000b200b7212 */ /* 0x000fca00078e3cff */
[----:B------:R-:W-:-:S05]  /*5f20*/  IMAD.IADD R31, R11, 0x1, R20 ;  /* 0x000000010b1f7824 */ /* 0x000fca00078e0214 */
[----:B------:R-:W-:-:S05]  /*5f30*/  I2FP.F32.U32 R31, R31 ;  /* 0x0000001f001f7245 */ /* 0x000fca0000201000 */
[----:B------:R-:W-:-:S04]  /*5f40*/  FFMA R31, R31, R14, 1.1641532182693481445e-10 ;  /* 0x2f0000001f1f7423 */ /* 0x000fc8000000000e */
[----:B------:R-:W4:Y:S02]  /*5f50*/  F2F.F64.F32 R36, R31 ;  /* 0x0000001f00247310 */ /* 0x000f240000201800 */
[----:B----4-:R-:W-:-:S14]  /*5f60*/  DSETP.GEU.AND P2, PT, R36, R8, PT ;  /* 0x000000082400722a */ /* 0x010fdc0003f4e000 */
[----:B0-----:R-:W-:Y:S05]  /*5f70*/  @!P2 BRA `(.L_x_123) ;  /* 0x000000000058a947 */ /* 0x001fea0003800000 */
        /* <DEDUP_REMOVED lines=12> */
[----:B------:R-:W-:Y:S01]  /*6040*/  LOP3.LUT R8, R8, 0x1, RZ, 0xc0, !PT ;  /* 0x0000000108087812 */ /* 0x000fe200078ec0ff */
[----:B------:R-:W-:Y:S06]  /*6050*/  BRA `(.L_x_125) ;  /* 0x00000000003c7947 */ /* 0x000fec0003800000 */
.L_x_124:
[----:B------:R-:W0:Y:S01]  /*6060*/  LDS.U8 R19, [R19+0x3] ;  /* 0x0000030013137984 */ /* 0x000e220000000000 */
[----:B------:R-:W-:Y:S02]  /*6070*/  IMAD.MOV.U32 R10, RZ, RZ, R11 ;  /* 0x000000ffff0a7224 */ /* 0x000fe400078e000b */
[----:B------:R-:W-:Y:S01]  /*6080*/  IMAD.MOV.U32 R11, RZ, RZ, R22 ;  /* 0x000000ffff0b7224 */ /* 0x000fe200078e0016 */
[----:B------:R-:W-:Y:S01]  /*6090*/  MOV R22, R23 ;  /* 0x0000001700167202 */ /* 0x000fe20000000f00 */
[----:B------:R-:W-:Y:S02]  /*60a0*/  IMAD.MOV.U32 R23, RZ, RZ, R21 ;  /* 0x000000ffff177224 */ /* 0x000fe400078e0015 */
[----:B------:R-:W-:Y:S01]  /*60b0*/  IMAD.MOV.U32 R21, RZ, RZ, R18 ;  /* 0x000000ffff157224 */ /* 0x000fe200078e0012 */
[----:B0-----:R-:W-:Y:S01]  /*60c0*/  PRMT R8, R19, 0x7610, R8 ;  /* 0x0000761013087816 */ /* 0x001fe20000000008 */
[----:B------:R-:W-:Y:S06]  /*60d0*/  BRA `(.L_x_125) ;  /* 0x00000000001c7947 */ /* 0x000fec0003800000 */
.L_x_123:
[----:B---3--:R-:W0:Y:S01]  /*60e0*/  LDS.U8 R24, [R24+0x3] ;  /* 0x0000030018187984 */ /* 0x008e220000000000 */
[----:B------:R-:W-:Y:S02]  /*60f0*/  IMAD.MOV.U32 R10, RZ, RZ, R11 ;  /* 0x000000ffff0a7224 */ /* 0x000fe400078e000b */
[----:B------:R-:W-:Y:S01]  /*6100*/  IMAD.MOV.U32 R11, RZ, RZ, R22 ;  /* 0x000000ffff0b7224 */ /* 0x000fe200078e0016 */
[----:B------:R-:W-:Y:S01]  /*6110*/  MOV R22, R23 ;  /* 0x0000001700167202 */ /* 0x000fe20000000f00 */
[----:B------:R-:W-:Y:S02]  /*6120*/  IMAD.MOV.U32 R23, RZ, RZ, R21 ;  /* 0x000000ffff177224 */ /* 0x000fe400078e0015 */
[----:B------:R-:W-:Y:S01]  /*6130*/  IMAD.MOV.U32 R21, RZ, RZ, R18 ;  /* 0x000000ffff157224 */ /* 0x000fe200078e0012 */
[----:B0-----:R-:W-:-:S07]  /*6140*/  PRMT R8, R24, 0x7610, R8 ;  /* 0x0000761018087816 */ /* 0x001fce0000000008 */
.L_x_125:
[----:B------:R-:W-:Y:S05]  /*6150*/  BSYNC.RECONVERGENT B1 ;  /* 0x0000000000017941 */ /* 0x000fea0003800200 */
.L_x_122:
[----:B------:R4:W-:Y:S01]  /*6160*/  STS.U8 [R15+0x3], R8 ;  /* 0x000003080f007388 */ /* 0x0009e20000000000 */
[----:B------:R-:W-:-:S05]  /*6170*/  VIADD R34, R34, 0x4 ;  /* 0x0000000422227836 */ /* 0x000fca0000000000 */
[----:B------:R-:W-:-:S13]  /*6180*/  ISETP.NE.AND P2, PT, R34, R35, PT ;  /* 0x000000232200720c */ /* 0x000fda0003f45270 */
[----:B----4-:R-:W-:Y:S05]  /*6190*/  @P2 BRA `(.L_x_126) ;  /* 0xfffffff4002c2947 */ /* 0x010fea000383ffff */
.L_x_97:
[----:B------:R-:W-:Y:S01]  /*61a0*/  UISETP.NE.AND UP1, UPT, UR17, URZ, UPT ;  /* 0x000000ff1100728c */ /* 0x000fe2000bf25270 */
[----:B------:R-:W-:Y:S01]  /*61b0*/  IMAD.MOV.U32 R9, RZ, RZ, R10 ;  /* 0x000000ffff097224 */ /* 0x000fe200078e000a */
[----:B------:R-:W-:Y:S01]  /*61c0*/  MOV R8, R11 ;  /* 0x0000000b00087202 */ /* 0x000fe20000000f00 */
[----:B------:R-:W-:Y:S02]  /*61d0*/  IMAD.MOV.U32 R19, RZ, RZ, R22 ;  /* 0x000000ffff137224 */ /* 0x000fe400078e0016 */
[----:B------:R-:W-:-:S04]  /*61e0*/  IMAD.MOV.U32 R18, RZ, RZ, R23 ;  /* 0x000000ffff127224 */ /* 0x000fc800078e0017 */
[----:B------:R-:W-:Y:S05]  /*61f0*/  BRA.U !UP1, `(.L_x_92) ;  /* 0x0000000909787547 */ /* 0x000fea000b800000 */
[----:B------:R-:W-:Y:S01]  /*6200*/  SHF.R.U32.HI R8, RZ, 0x2, R21 ;  /* 0x00000002ff087819 */ /* 0x000fe20000011615 */
[----:B------:R-:W-:Y:S01]  /*6210*/  IMAD.SHL.U32 R9, R10, 0x10, RZ ;  /* 0x000000100a097824 */ /* 0x000fe200078e00ff */
[----:B------:R-:W-:Y:S01]  /*6220*/  BSSY.RECONVERGENT B1, `(.L_x_127) ;  /* 0x0000031000017945 */ /* 0x000fe20003800200 */
[----:B------:R-:W-:Y:S01]  /*6230*/  IMAD.MOV.U32 R32, RZ, RZ, -0x33333333 ;  /* 0xcccccccdff207424 */ /* 0x000fe200078e00ff */
[----:B------:R-:W-:Y:S01]  /*6240*/  LOP3.LUT R8, R8, R21, RZ, 0x3c, !PT ;  /* 0x0000001508087212 */ /* 0x000fe200078e3cff */
[----:B------:R-:W-:Y:S01]  /*6250*/  IMAD.MOV.U32 R33, RZ, RZ, 0x3fdccccc ;  /* 0x3fdcccccff217424 */ /* 0x000fe200078e00ff */
[----:B--2---:R-:W-:Y:S01]  /*6260*/  IADD3 R13, PT, PT, R13, R35, RZ ;  /* 0x000000230d0d7210 */ /* 0x004fe20007ffe0ff */
[----:B01----:R-:W-:Y:S02]  /*6270*/  IMAD.IADD R12, R12, 0x1, R35 ;  /* 0x000000010c0c7824 */ /* 0x003fe400078e0223 */
[----:B------:R-:W-:-:S05]  /*6280*/  IMAD.SHL.U32 R15, R8, 0x2, RZ ;  /* 0x00000002080f7824 */ /* 0x000fca00078e00ff */
[----:B------:R-:W-:Y:S02]  /*6290*/  LOP3.LUT R9, R10, R9, R15, 0x96, !PT ;  /* 0x000000090a097212 */ /* 0x000fe400078e960f */
[----:B------:R-:W-:Y:S02]  /*62a0*/  IADD3 R15, PT, PT, R20, 0x587c5, RZ ;  /* 0x000587c5140f7810 */ /* 0x000fe40007ffe0ff */
[----:B------:R-:W-:-:S05]  /*62b0*/  LOP3.LUT R8, R9, R8, RZ, 0x3c, !PT ;  /* 0x0000000809087212 */ /* 0x000fca00078e3cff */
[----:B------:R-:W-:-:S05]  /*62c0*/  IMAD.IADD R9, R8, 0x1, R15 ;  /* 0x0000000108097824 */ /* 0x000fca00078e020f */
[----:B------:R-:W-:-:S05]  /*62d0*/  I2FP.F32.U32 R9, R9 ;  /* 0x0000000900097245 */ /* 0x000fca0000201000 */
[----:B------:R-:W-:-:S04]  /*62e0*/  FFMA R9, R9, R14, 1.1641532182693481445e-10 ;  /* 0x2f00000009097423 */ /* 0x000fc8000000000e */
[----:B------:R-:W0:Y:S02]  /*62f0*/  F2F.F64.F32 R18, R9 ;  /* 0x0000000900127310 */ /* 0x000e240000201800 */
[----:B0-----:R-:W-:-:S14]  /*6300*/  DSETP.GEU.AND P2, PT, R18, R32, PT ;  /* 0x000000201200722a */ /* 0x001fdc0003f4e000 */
[----:B------:R-:W-:Y:S05]  /*6310*/  @!P2 BRA `(.L_x_128) ;  /* 0x000000000068a947 */ /* 0x000fea0003800000 */
[----:B------:R-:W-:Y:S01]  /*6320*/  UMOV UR10, 0xcccccccd ;  /* 0xcccccccd000a7882 */ /* 0x000fe20000000000 */
[----:B------:R-:W-:Y:S02]  /*6330*/  UMOV UR11, 0x3feccccc ;  /* 0x3feccccc000b7882 */ /* 0x000fe40000000000 */
[----:B------:R-:W-:-:S14]  /*6340*/  DSETP.GEU.AND P2, PT, R18, UR10, PT ;  /* 0x0000000a12007e2a */ /* 0x000fdc000bf4e000 */
[----:B------:R-:W-:Y:S05]  /*6350*/  @!P2 BRA `(.L_x_129) ;  /* 0x000000000038a947 */ /* 0x000fea0003800000 */
[----:B------:R-:W-:Y:S01]  /*6360*/  SHF.R.U32.HI R18, RZ, 0x2, R23 ;  /* 0x00000002ff127819 */ /* 0x000fe20000011617 */
[----:B------:R-:W-:Y:S01]  /*6370*/  IMAD.SHL.U32 R9, R8, 0x10, RZ ;  /* 0x0000001008097824 */ /* 0x000fe200078e00ff */
[----:B------:R-:W-:Y:S01]  /*6380*/  MOV R19, R10 ;  /* 0x0000000a00137202 */ /* 0x000fe20000000f00 */
[----:B------:R-:W-:Y:S01]  /*6390*/  IMAD.MOV.U32 R21, RZ, RZ, R22 ;  /* 0x000000ffff157224 */ /* 0x000fe200078e0016 */
[----:B------:R-:W-:-:S05]  /*63a0*/  LOP3.LUT R18, R18, R23, RZ, 0x3c, !PT ;  /* 0x0000001712127212 */ /* 0x000fca00078e3cff */
[----:B------:R-:W-:-:S05]  /*63b0*/  IMAD.SHL.U32 R15, R18, 0x2, RZ ;  /* 0x00000002120f7824 */ /* 0x000fca00078e00ff */
[----:B------:R-:W-:Y:S01]  /*63c0*/  LOP3.LUT R9, R18, R15, R9, 0x96, !PT ;  /* 0x0000000f12097212 */ /* 0x000fe200078e9609 */
[----:B------:R-:W-:-:S03]  /*63d0*/  IMAD.MOV.U32 R18, RZ, RZ, R11 ;  /* 0x000000ffff127224 */ /* 0x000fc600078e000b */
[----:B------:R-:W-:-:S05]  /*63e0*/  LOP3.LUT R9, R9, R8, RZ, 0x3c, !PT ;  /* 0x0000000809097212 */ /* 0x000fca00078e3cff */
[C---:B------:R-:W-:Y:S02]  /*63f0*/  IMAD.IADD R15, R20.reuse, 0x1, R9 ;  /* 0x00000001140f7824 */ /* 0x040fe400078e0209 */
[----:B------:R-:W-:-:S03]  /*6400*/  VIADD R20, R20, 0xb0f8a ;  /* 0x000b0f8a14147836 */ /* 0x000fc60000000000 */
[----:B------:R-:W-:-:S04]  /*6410*/  LOP3.LUT R15, R15, 0x1, RZ, 0xc0, !PT ;  /* 0x000000010f0f7812 */ /* 0x000fc800078ec0ff */
[----:B---3--:R-:W-:Y:S01]  /*6420*/  PRMT R24, R15, 0x7610, R24 ;  /* 0x000076100f187816 */ /* 0x008fe20000000018 */
[----:B------:R-:W-:Y:S06]  /*6430*/  BRA `(.L_x_130) ;  /* 0x00000000003c7947 */ /* 0x000fec0003800000 */
.L_x_129:
[----:B---3--:R0:W2:Y:S01]  /*6440*/  LDS.U8 R24, [R13] ;  /* 0x000000000d187984 */ /* 0x0080a20000000000 */
[----:B------:R-:W-:Y:S01]  /*6450*/  IMAD.MOV.U32 R9, RZ, RZ, R8 ;  /* 0x000000ffff097224 */ /* 0x000fe200078e0008 */
[----:B------:R-:W-:Y:S01]  /*6460*/  MOV R18, R22 ;  /* 0x0000001600127202 */ /* 0x000fe20000000f00 */
[----:B------:R-:W-:Y:S02]  /*6470*/  IMAD.MOV.U32 R19, RZ, RZ, R11 ;  /* 0x000000ffff137224 */ /* 0x000fe400078e000b */
[----:B------:R-:W-:Y:S02]  /*6480*/  IMAD.MOV.U32 R21, RZ, RZ, R23 ;  /* 0x000000ffff157224 */ /* 0x000fe400078e0017 */
[----:B------:R-:W-:Y:S02]  /*6490*/  IMAD.MOV.U32 R20, RZ, RZ, R15 ;  /* 0x000000ffff147224 */ /* 0x000fe400078e000f */
[----:B------:R-:W-:Y:S01]  /*64a0*/  IMAD.MOV.U32 R8, RZ, RZ, R10 ;  /* 0x000000ffff087224 */ /* 0x000fe200078e000a */
[----:B0-----:R-:W-:Y:S06]  /*64b0*/  BRA `(.L_x_130) ;  /* 0x00000000001c7947 */ /* 0x001fec0003800000 */
.L_x_128:
[----:B---3--:R0:W1:Y:S01]  /*64c0*/  LDS.U8 R24, [R12] ;  /* 0x000000000c187984 */ /* 0x0080620000000000 */
[----:B------:R-:W-:Y:S01]  /*64d0*/  IMAD.MOV.U32 R9, RZ, RZ, R8 ;  /* 0x000000ffff097224 */ /* 0x000fe200078e0008 */
[----:B------:R-:W-:Y:S01]  /*64e0*/  MOV R19, R11 ;  /* 0x0000000b00137202 */ /* 0x000fe20000000f00 */
[----:B------:R-:W-:Y:S02]  /*64f0*/  IMAD.MOV.U32 R18, RZ, RZ, R22 ;  /* 0x000000ffff127224 */ /* 0x000fe400078e0016 */
[----:B------:R-:W-:Y:S02]  /*6500*/  IMAD.MOV.U32 R21, RZ, RZ, R23 ;  /* 0x000000ffff157224 */ /* 0x000fe400078e0017 */
[----:B------:R-:W-:Y:S02]  /*6510*/  IMAD.MOV.U32 R20, RZ, RZ, R15 ;  /* 0x000000ffff147224 */ /* 0x000fe400078e000f */
[----:B0-----:R-:W-:-:S07]  /*6520*/  IMAD.MOV.U32 R8, RZ, RZ, R10 ;  /* 0x000000ffff087224 */ /* 0x001fce00078e000a */
.L_x_130:
[----:B------:R-:W-:Y:S05]  /*6530*/  BSYNC.RECONVERGENT B1 ;  /* 0x0000000000017941 */ /* 0x000fea0003800200 */
.L_x_127:
[----:B------:R-:W-:Y:S01]  /*6540*/  IADD3 R35, PT, PT, R17, R35, RZ ;  /* 0x0000002311237210 */ /* 0x000fe20007ffe0ff */
[----:B------:R-:W-:-:S04]  /*6550*/  UISETP.NE.AND UP1, UPT, UR17, 0x1, UPT ;  /* 0x000000011100788c */ /* 0x000fc8000bf25270 */
[----:B-12---:R4:W-:Y:S05]  /*6560*/  STS.U8 [R35], R24 ;  /* 0x0000001823007388 */ /* 0x0069ea0000000000 */
[----:B------:R-:W-:Y:S05]  /*6570*/  BRA.U !UP1, `(.L_x_92) ;  /* 0x0000000509987547 */ /* 0x000fea000b800000 */
[----:B------:R-:W-:Y:S01]  /*6580*/  SHF.R.U32.HI R10, RZ, 0x2, R21 ;  /* 0x00000002ff0a7819 */ /* 0x000fe20000011615 */
[----:B------:R-:W-:Y:S01]  /*6590*/  IMAD.SHL.U32 R22, R9, 0x10, RZ ;  /* 0x0000001009167824 */ /* 0x000fe200078e00ff */
[----:B------:R-:W-:Y:S02]  /*65a0*/  BSSY.RECONVERGENT B1, `(.L_x_131) ;  /* 0x000002c000017945 */ /* 0x000fe40003800200 */
[----:B------:R-:W-:-:S05]  /*65b0*/  LOP3.LUT R10, R10, R21, RZ, 0x3c, !PT ;  /* 0x000000150a0a7212 */ /* 0x000fca00078e3cff */
[----:B------:R-:W-:-:S05]  /*65c0*/  IMAD.SHL.U32 R15, R10, 0x2, RZ ;  /* 0x000000020a0f7824 */ /* 0x000fca00078e00ff */
[----:B------:R-:W-:Y:S01]  /*65d0*/  LOP3.LUT R15, R9, R22, R15, 0x96, !PT ;  /* 0x00000016090f7212 */ /* 0x000fe200078e960f */
[----:B------:R-:W-:-:S03]  /*65e0*/  VIADD R22, R20, 0x587c5 ;  /* 0x000587c514167836 */ /* 0x000fc60000000000 */
[----:B------:R-:W-:-:S05]  /*65f0*/  LOP3.LUT R15, R15, R10, RZ, 0x3c, !PT ;  /* 0x0000000a0f0f7212 */ /* 0x000fca00078e3cff */
[----:B------:R-:W-:-:S05]  /*6600*/  IMAD.IADD R10, R15, 0x1, R22 ;  /* 0x000000010f0a7824 */ /* 0x000fca00078e0216 */
[----:B------:R-:W-:-:S05]  /*6610*/  I2FP.F32.U32 R11, R10 ;  /* 0x0000000a000b7245 */ /* 0x000fca0000201000 */
[----:B------:R-:W-:-:S06]  /*6620*/  FFMA R11, R11, R14, 1.1641532182693481445e-10 ;  /* 0x2f0000000b0b7423 */ /* 0x000fcc000000000e */
        /* <DEDUP_REMOVED lines=8> */
[----:B----4-:R-:W-:Y:S01]  /*66b0*/  IMAD.MOV.U32 R24, RZ, RZ, R9 ;  /* 0x000000ffff187224 */ /* 0x010fe200078e0009 */
[----:B------:R-:W-:Y:S01]  /*66c0*/  SHF.L.U32 R10, R15, 0x4, RZ ;  /* 0x000000040f0a7819 */ /* 0x000fe200000006ff */
[----:B------:R-:W-:Y:S01]  /*66d0*/  IMAD.MOV.U32 R21, RZ, RZ, R19 ;  /* 0x000000ffff157224 */ /* 0x000fe200078e0013 */
[----:B------:R-:W-:Y:S02]  /*66e0*/  LOP3.LUT R11, R11, R18, RZ, 0x3c, !PT ;  /* 0x000000120b0b7212 */ /* 0x000fe400078e3cff */
[----:B------:R-:W-:-:S03]  /*66f0*/  MOV R31, R8 ;  /* 0x00000008001f7202 */ /* 0x000fc60000000f00 */
[----:B------:R-:W-:-:S05]  /*6700*/  IMAD.SHL.U32 R18, R11, 0x2, RZ ;  /* 0x000000020b127824 */ /* 0x000fca00078e00ff */
[----:B------:R-:W-:-:S04]  /*6710*/  LOP3.LUT R10, R11, R18, R10, 0x96, !PT ;  /* 0x000000120b0a7212 */ /* 0x000fc800078e960a */
[----:B------:R-:W-:-:S05]  /*6720*/  LOP3.LUT R23, R10, R15, RZ, 0x3c, !PT ;  /* 0x0000000f0a177212 */ /* 0x000fca00078e3cff */
[C---:B------:R-:W-:Y:S02]  /*6730*/  IMAD.IADD R10, R20.reuse, 0x1, R23 ;  /* 0x00000001140a7824 */ /* 0x040fe400078e0217 */
[----:B------:R-:W-:-:S03]  /*6740*/  VIADD R20, R20, 0xb0f8a ;  /* 0x000b0f8a14147836 */ /* 0x000fc60000000000 */
[----:B------:R-:W-:Y:S01]  /*6750*/  LOP3.LUT R10, R10, 0x1, RZ, 0xc0, !PT ;  /* 0x000000010a0a7812 */ /* 0x000fe200078ec0ff */
[----:B------:R-:W-:Y:S06]  /*6760*/  BRA `(.L_x_134) ;  /* 0x00000000003c7947 */ /* 0x000fec0003800000 */
.L_x_133:
[----:B------:R2:W3:Y:S01]  /*6770*/  LDS.U8 R10, [R13+0x1] ;  /* 0x000001000d0a7984 */ /* 0x0004e20000000000 */
[----:B------:R-:W-:Y:S01]  /*6780*/  IMAD.MOV.U32 R23, RZ, RZ, R15 ;  /* 0x000000ffff177224 */ /* 0x000fe200078e000f */
[----:B------:R-:W-:Y:S01]  /*6790*/  MOV R31, R19 ;  /* 0x00000013001f7202 */ /* 0x000fe20000000f00 */
[----:B----4-:R-:W-:Y:S02]  /*67a0*/  IMAD.MOV.U32 R24, RZ, RZ, R8 ;  /* 0x000000ffff187224 */ /* 0x010fe400078e0008 */
[----:B------:R-:W-:Y:S02]  /*67b0*/  IMAD.MOV.U32 R15, RZ, RZ, R9 ;  /* 0x000000ffff0f7224 */ /* 0x000fe400078e0009 */
[----:B------:R-:W-:Y:S02]  /*67c0*/  IMAD.MOV.U32 R21, RZ, RZ, R18 ;  /* 0x000000ffff157224 */ /* 0x000fe400078e0012 */
[----:B------:R-:W-:Y:S01]  /*67d0*/  IMAD.MOV.U32 R20, RZ, RZ, R22 ;  /* 0x000000ffff147224 */ /* 0x000fe200078e0016 */
[----:B--2---:R-:W-:Y:S06]  /*67e0*/  BRA `(.L_x_134) ;  /* 0x00000000001c7947 */ /* 0x004fec0003800000 */
.L_x_132:
[----:B------:R0:W1:Y:S01]  /*67f0*/  LDS.U8 R10, [R12+0x1] ;  /* 0x000001000c0a7984 */ /* 0x0000620000000000 */
[----:B------:R-:W-:Y:S01]  /*6800*/  IMAD.MOV.U32 R23, RZ, RZ, R15 ;  /* 0x000000ffff177224 */ /* 0x000fe200078e000f */
[----:B----4-:R-:W-:Y:S01]  /*6810*/  MOV R24, R8 ;  /* 0x0000000800187202 */ /* 0x010fe20000000f00 */
[----:B------:R-:W-:Y:S01]  /*6820*/  IMAD.MOV.U32 R15, RZ, RZ, R9 ;  /* 0x000000ffff0f7224 */ /* 0x000fe200078e0009 */
[----:B------:R-:W-:Y:S01]  /*6830*/  MOV R20, R22 ;  /* 0x0000001600147202 */ /* 0x000fe20000000f00 */
[----:B------:R-:W-:Y:S02]  /*6840*/  IMAD.MOV.U32 R31, RZ, RZ, R19 ;  /* 0x000000ffff1f7224 */ /* 0x000fe400078e0013 */
[----:B------:R-:W-:-:S07]  /*6850*/  IMAD.MOV.U32 R21, RZ, RZ, R18 ;  /* 0x000000ffff157224 */ /* 0x000fce00078e0012 */
.L_x_134:
[----:B------:R-:W-:Y:S05]  /*6860*/  BSYNC.RECONVERGENT B1 ;  /* 0x0000000000017941 */ /* 0x000fea0003800200 */
.L_x_131:
[----:B-1-3--:R1:W-:Y:S01]  /*6870*/  STS.U8 [R35+0x1], R10 ;  /* 0x0000010a23007388 */ /* 0x00a3e20000000000 */
[----:B------:R-:W-:Y:S01]  /*6880*/  UISETP.NE.AND UP1, UPT, UR17, 0x2, UPT ;  /* 0x000000021100788c */ /* 0x000fe2000bf25270 */
[----:B------:R-:W-:Y:S01]  /*6890*/  IMAD.MOV.U32 R9, RZ, RZ, R23 ;  /* 0x000000ffff097224 */ /* 0x000fe200078e0017 */
[----:B------:R-:W-:Y:S01]  /*68a0*/  MOV R18, R31 ;  /* 0x0000001f00127202 */ /* 0x000fe20000000f00 */
[----:B------:R-:W-:Y:S02]  /*68b0*/  IMAD.MOV.U32 R8, RZ, RZ, R15 ;  /* 0x000000ffff087224 */ /* 0x000fe400078e000f */
[----:B------:R-:W-:-:S04]  /*68c0*/  IMAD.MOV.U32 R19, RZ, RZ, R24 ;  /* 0x000000ffff137224 */ /* 0x000fc800078e0018 */
[----:B------:R-:W-:Y:S05]  /*68d0*/  BRA.U !UP1, `(.L_x_92) ;  /* 0x0000000109c07547 */ /* 0x000fea000b800000 */
[----:B------:R-:W-:Y:S01]  /*68e0*/  SHF.R.U32.HI R8, RZ, 0x2, R21 ;  /* 0x00000002ff087819 */ /* 0x000fe20000011615 */
[----:B------:R-:W-:Y:S01]  /*68f0*/  VIADD R37, R20, 0x587c5 ;  /* 0x000587c514257836 */ /* 0x000fe20000000000 */
[----:B------:R-:W-:Y:S02]  /*6900*/  BSSY.RECONVERGENT B1, `(.L_x_135) ;  /* 0x000002c000017945 */ /* 0x000fe40003800200 */
[----:B------:R-:W-:Y:S01]  /*6910*/  LOP3.LUT R9, R8, R21, RZ, 0x3c, !PT ;  /* 0x0000001508097212 */ /* 0x000fe200078e3cff */
[----:B------:R-:W-:-:S04]  /*6920*/  IMAD.SHL.U32 R8, R23, 0x10, RZ ;  /* 0x0000001017087824 */ /* 0x000fc800078e00ff */
[----:B-1----:R-:W-:-:S05]  /*6930*/  IMAD.SHL.U32 R10, R9, 0x2, RZ ;  /* 0x00000002090a7824 */ /* 0x002fca00078e00ff */
[----:B------:R-:W-:-:S04]  /*6940*/  LOP3.LUT R8, R23, R8, R10, 0x96, !PT ;  /* 0x0000000817087212 */ /* 0x000fc800078e960a */
[----:B------:R-:W-:-:S04]  /*6950*/  LOP3.LUT R8, R8, R9, RZ, 0x3c, !PT ;  /* 0x0000000908087212 */ /* 0x000fc800078e3cff */
[----:B------:R-:W-:-:S04]  /*6960*/  IADD3 R9, PT, PT, R8, R37, RZ ;  /* 0x0000002508097210 */ /* 0x000fc80007ffe0ff */
[----:B------:R-:W-:-:S05]  /*6970*/  I2FP.F32.U32 R9, R9 ;  /* 0x0000000900097245 */ /* 0x000fca0000201000 */
[----:B------:R-:W-:-:S04]  /*6980*/  FFMA R9, R9, R14, 1.1641532182693481445e-10 ;  /* 0x2f00000009097423 */ /* 0x000fc8000000000e */
[----:B------:R-:W1:Y:S02]  /*6990*/  F2F.F64.F32 R10, R9 ;  /* 0x00000009000a7310 */ /* 0x000e640000201800 */
[----:B-1----:R-:W-:-:S14]  /*69a0*/  DSETP.GEU.AND P2, PT, R10, R32, PT ;  /* 0x000000200a00722a */ /* 0x002fdc0003f4e000 */
[----:B------:R-:W-:Y:S05]  /*69b0*/  @!P2 BRA `(.L_x_136) ;  /* 0x000000000064a947 */ /* 0x000fea0003800000 */
[----:B------:R-:W-:Y:S01]  /*69c0*/  UMOV UR10, 0xcccccccd ;  /* 0xcccccccd000a7882 */ /* 0x000fe20000000000 */
[----:B------:R-:W-:Y:S02]  /*69d0*/  UMOV UR11, 0x3feccccc ;  /* 0x3feccccc000b7882 */ /* 0x000fe40000000000 */
[----:B------:R-:W-:-:S14]  /*69e0*/  DSETP.GEU.AND P2, PT, R10, UR10, PT ;  /* 0x0000000a0a007e2a */ /* 0x000fdc000bf4e000 */
[----:B------:R-:W-:Y:S05]  /*69f0*/  @!P2 BRA `(.L_x_137) ;  /* 0x000000000034a947 */ /* 0x000fea0003800000 */
[----:B------:R-:W-:Y:S01]  /*6a00*/  SHF.R.U32.HI R10, RZ, 0x2, R31 ;  /* 0x00000002ff0a7819 */ /* 0x000fe2000001161f */
[----:B------:R-:W-:Y:S02]  /*6a10*/  IMAD.SHL.U32 R11, R8, 0x10, RZ ;  /* 0x00000010080b7824 */ /* 0x000fe400078e00ff */
[----:B------:R-:W-:Y:S01]  /*6a20*/  IMAD.MOV.U32 R19, RZ, RZ, R23 ;  /* 0x000000ffff137224 */ /* 0x000fe200078e0017 */
[----:B------:R-:W-:Y:S01]  /*6a30*/  LOP3.LUT R10, R10, R31, RZ, 0x3c, !PT ;  /* 0x0000001f0a0a7212 */ /* 0x000fe200078e3cff */
[----:B------:R-:W-:Y:S02]  /*6a40*/  IMAD.MOV.U32 R18, RZ, RZ, R15 ;  /* 0x000000ffff127224 */ /* 0x000fe400078e000f */
[----:B------:R-:W-:Y:S02]  /*6a50*/  IMAD.MOV.U32 R21, RZ, RZ, R24 ;  /* 0x000000ffff157224 */ /* 0x000fe400078e0018 */
[----:B------:R-:W-:-:S05]  /*6a60*/  IMAD.SHL.U32 R9, R10, 0x2, RZ ;  /* 0x000000020a097824 */ /* 0x000fca00078e00ff */
[----:B------:R-:W-:-:S04]  /*6a70*/  LOP3.LUT R9, R10, R9, R11, 0x96, !PT ;  /* 0x000000090a097212 */ /* 0x000fc800078e960b */
[----:B------:R-:W-:-:S05]  /*6a80*/  LOP3.LUT R9, R9, R8, RZ, 0x3c, !PT ;  /* 0x0000000809097212 */ /* 0x000fca00078e3cff */
[C---:B------:R-:W-:Y:S01]  /*6a90*/  IMAD.IADD R10, R20.reuse, 0x1, R9 ;  /* 0x00000001140a7824 */ /* 0x040fe200078e0209 */
[----:B------:R-:W-:-:S04]  /*6aa0*/  IADD3 R20, PT, PT, R20, 0xb0f8a, RZ ;  /* 0x000b0f8a14147810 */ /* 0x000fc80007ffe0ff */
[----:B------:R-:W-:Y:S01]  /*6ab0*/  LOP3.LUT R10, R10, 0x1, RZ, 0xc0, !PT ;  /* 0x000000010a0a7812 */ /* 0x000fe200078ec0ff */
[----:B------:R-:W-:Y:S06]  /*6ac0*/  BRA `(.L_x_138) ;  /* 0x00000000003c7947 */ /* 0x000fec0003800000 */
.L_x_137:
[----:B------:R1:W3:Y:S01]  /*6ad0*/  LDS.U8 R10, [R13+0x2] ;  /* 0x000002000d0a7984 */ /* 0x0002e20000000000 */
[----:B------:R-:W-:Y:S01]  /*6ae0*/  MOV R9, R8 ;  /* 0x0000000800097202 */ /* 0x000fe20000000f00 */
[----:B------:R-:W-:Y:S01]  /*6af0*/  IMAD.MOV.U32 R19, RZ, RZ, R15 ;  /* 0x000000ffff137224 */ /* 0x000fe200078e000f */
[----:B------:R-:W-:Y:S01]  /*6b00*/  MOV R20, R37 ;  /* 0x0000002500147202 */ /* 0x000fe20000000f00 */
[----:B------:R-:W-:Y:S02]  /*6b10*/  IMAD.MOV.U32 R18, RZ, RZ, R24 ;  /* 0x000000ffff127224 */ /* 0x000fe400078e0018 */
[----:B------:R-:W-:Y:S02]  /*6b20*/  IMAD.MOV.U32 R21, RZ, RZ, R31 ;  /* 0x000000ffff157224 */ /* 0x000fe400078e001f */
[----:B------:R-:W-:Y:S01]  /*6b30*/  IMAD.MOV.U32 R8, RZ, RZ, R23 ;  /* 0x000000ffff087224 */ /* 0x000fe200078e0017 */
[----:B-1----:R-:W-:Y:S06]  /*6b40*/  BRA `(.L_x_138) ;  /* 0x00000000001c7947 */ /* 0x002fec0003800000 */
.L_x_136:
[----:B------:R1:W2:Y:S01]  /*6b50*/  LDS.U8 R10, [R12+0x2] ;  /* 0x000002000c0a7984 */ /* 0x0002a20000000000 */
[----:B------:R-:W-:Y:S01]  /*6b60*/  IMAD.MOV.U32 R9, RZ, RZ, R8 ;  /* 0x000000ffff097224 */ /* 0x000fe200078e0008 */
[----:B------:R-:W-:Y:S01]  /*6b70*/  MOV R18, R24 ;  /* 0x0000001800127202 */ /* 0x000fe20000000f00 */
[----:B------:R-:W-:Y:S02]  /*6b80*/  IMAD.MOV.U32 R19, RZ, RZ, R15 ;  /* 0x000000ffff137224 */ /* 0x000fe400078e000f */
[----:B------:R-:W-:Y:S02]  /*6b90*/  IMAD.MOV.U32 R21, RZ, RZ, R31 ;  /* 0x000000ffff157224 */ /* 0x000fe400078e001f */
[----:B------:R-:W-:Y:S02]  /*6ba0*/  IMAD.MOV.U32 R20, RZ, RZ, R37 ;  /* 0x000000ffff147224 */ /* 0x000fe400078e0025 */
[----:B-1----:R-:W-:-:S07]  /*6bb0*/  IMAD.MOV.U32 R8, RZ, RZ, R23 ;  /* 0x000000ffff087224 */ /* 0x002fce00078e0017 */
.L_x_138:
[----:B------:R-:W-:Y:S05]  /*6bc0*/  BSYNC.RECONVERGENT B1 ;  /* 0x0000000000017941 */ /* 0x000fea0003800200 */
.L_x_135:
[----:B--23--:R1:W-:Y:S02]  /*6bd0*/  STS.U8 [R35+0x2], R10 ;  /* 0x0000020a23007388 */ /* 0x00c3e40000000000 */
.L_x_92:
[----:B------:R-:W-:Y:S05]  /*6be0*/  BSYNC.RECONVERGENT B0 ;  /* 0x0000000000007941 */ /* 0x000fea0003800200 */
.L_x_90:
[----:B------:R-:W5:Y:S02]  /*6bf0*/  LDCU UR10, c[0x0][0x390] ;  /* 0x00007200ff0a77ac */ /* 0x000f640008000800 */
[----:B-----5:R-:W-:Y:S01]  /*6c00*/  UISETP.GE.AND UP0, UPT, UR10, 0x1, UPT ;  /* 0x000000010a00788c */ /* 0x020fe2000bf06270 */
[----:B------:R-:W-:Y:S08]  /*6c10*/  BAR.SYNC.DEFER_BLOCKING 0x0 ;  /* 0x0000000000007b1d */ /* 0x000ff00000010000 */
[----:B------:R-:W-:Y:S05]  /*6c20*/  BRA.U !UP0, `(.L_x_139) ;  /* 0x0000000508707547 */ /* 0x000fea000b800000 */
[----:B------:R-:W-:Y:S01]  /*6c30*/  UISETP.GE.U32.AND UP1, UPT, UR18, 0xf, UPT ;  /* 0x0000000f1200788c */ /* 0x000fe2000bf26070 */
[----:B------:R-:W-:-:S08]  /*6c40*/  UMOV UR5, URZ ;  /* 0x000000ff00057c82 */ /* 0x000fd00008000000 */
[----:B------:R-:W-:Y:S05]  /*6c50*/  BRA.U !UP1, `(.L_x_140) ;  /* 0x0000000109947547 */ /* 0x000fea000b800000 */
[----:B------:R-:W-:-:S05]  /*6c60*/  UMOV UR5, URZ ;  /* 0x000000ff00057c82 */ /* 0x000fca0008000000 */
.L_x_141:
[----:B------:R-:W5:Y:S04]  /*6c70*/  LDS.U8 R11, [R17+UR5] ;  /* 0x00000005110b7984 */ /* 0x000f680008000000 */
[----:B-----5:R-:W-:Y:S04]  /*6c80*/  STS.U8 [R2+UR5], R11 ;  /* 0x0000000b02007988 */ /* 0x020fe80008000005 */
[----:B--2---:R-:W2:Y:S04]  /*6c90*/  LDS.U8 R13, [R17+UR5+0x1] ;  /* 0x00000105110d7984 */ /* 0x004ea80008000000 */
[----:B--2---:R-:W-:Y:S04]  /*6ca0*/  STS.U8 [R2+UR5+0x1], R13 ;  /* 0x0000010d02007988 */ /* 0x004fe80008000005 */
[----:B------:R-:W2:Y:S04]  /*6cb0*/  LDS.U8 R15, [R17+UR5+0x2] ;  /* 0x00000205110f7984 */ /* 0x000ea80008000000 */
        /* <DEDUP_REMOVED lines=26> */
[----:B--2---:R2:W-:Y:S01]  /*6e60*/  STS.U8 [R2+UR5+0xf], R23 ;  /* 0x00000f1702007988 */ /* 0x0045e20008000005 */
[----:B------:R-:W-:-:S04]  /*6e70*/  UIADD3 UR5, UPT, UPT, UR5, 0x10, URZ ;  /* 0x0000001005057890 */ /* 0x000fc8000fffe0ff */
[----:B------:R-:W-:-:S09]  /*6e80*/  UISETP.NE.AND UP1, UPT, UR5, UR9, UPT ;  /* 0x000000090500728c */ /* 0x000fd2000bf25270 */
[----:B--2---:R-:W-:Y:S05]  /*6e90*/  BRA.U UP1, `(.L_x_141) ;  /* 0xfffffffd01747547 */ /* 0x004fea000b83ffff */
[----:B------:R-:W-:-:S05]  /*6ea0*/  UMOV UR5, UR9 ;  /* 0x0000000900057c82 */ /* 0x000fca0008000000 */
.L_x_140:
[----:B------:R-:W5:Y:S02]  /*6eb0*/  LDCU UR11, c[0x0][0x390] ;  /* 0x00007200ff0b77ac */ /* 0x000f640008000800 */
[----:B-----5:R-:W-:-:S04]  /*6ec0*/  ULOP3.LUT UR11, UR11, 0xf, URZ, 0xc0, !UPT ;  /* 0x0000000f0b0b7892 */ /* 0x020fc8000f8ec0ff */
[----:B------:R-:W-:-:S09]  /*6ed0*/  UISETP.NE.AND UP1, UPT, UR11, URZ, UPT ;  /* 0x000000ff0b00728c */ /* 0x000fd2000bf25270 */
[----:B------:R-:W-:Y:S05]  /*6ee0*/  BRA.U !UP1, `(.L_x_139) ;  /* 0x0000000109c07547 */ /* 0x000fea000b800000 */
[----:B------:R-:W-:Y:S02]  /*6ef0*/  UIADD3 UR11, UPT, UPT, UR11, -0x1, URZ ;  /* 0xffffffff0b0b7890 */ /* 0x000fe4000fffe0ff */
[----:B------:R-:W-:Y:S02]  /*6f00*/  UISETP.NE.AND UP2, UPT, UR16, URZ, UPT ;  /* 0x000000ff1000728c */ /* 0x000fe4000bf45270 */
[----:B------:R-:W-:-:S09]  /*6f10*/  UISETP.GE.U32.AND UP1, UPT, UR11, 0x7, UPT ;  /* 0x000000070b00788c */ /* 0x000fd2000bf26070 */
[----:B------:R-:W-:Y:S05]  /*6f20*/  BRA.U !UP1, `(.L_x_142) ;  /* 0x0000000109447547 */ /* 0x000fea000b800000 */
        /* <DEDUP_REMOVED lines=16> */
[----:B------:R-:W-:-:S12]  /*7030*/  UIADD3 UR5, UPT, UPT, UR5, 0x8, URZ ;  /* 0x0000000805057890 */ /* 0x000fd8000fffe0ff */
.L_x_142:
        /* <DEDUP_REMOVED lines=12> */
[----:B--2---:R2:W-:Y:S01]  /*7100*/  STS.U8 [R2+UR5+0x3], R23 ;  /* 0x0000031702007988 */ /* 0x0045e20008000005 */
[----:B------:R-:W-:-:S12]  /*7110*/  UIADD3 UR5, UPT, UPT, UR5, 0x4, URZ ;  /* 0x0000000405057890 */ /* 0x000fd8000fffe0ff */
.L_x_143:
[----:B------:R-:W-:Y:S05]  /*7120*/  BRA.U !UP2, `(.L_x_139) ;  /* 0x000000010a307547 */ /* 0x000fea000b800000 */
[----:B------:R-:W5:Y:S01]  /*7130*/  LDS.U8 R11, [R17+UR5] ;  /* 0x00000005110b7984 */ /* 0x000f620008000000 */
[----:B------:R-:W-:Y:S01]  /*7140*/  UISETP.NE.AND UP1, UPT, UR17, 0x1, UPT ;  /* 0x000000011100788c */ /* 0x000fe2000bf25270 */
[----:B01234-:R-:W-:Y:S01]  /*7150*/  IADD3 R12, PT, PT, R17, UR5, RZ ;  /* 0x00000005110c7c10 */ /* 0x01ffe2000fffe0ff */
[----:B------:R-:W-:Y:S01]  /*7160*/  VIADD R13, R2, UR5 ;  /* 0x00000005020d7c36 */ /* 0x000fe20008000000 */
[----:B-----5:R0:W-:Y:S06]  /*7170*/  STS.U8 [R2+UR5], R11 ;  /* 0x0000000b02007988 */ /* 0x0201ec0008000005 */
[----:B------:R-:W-:Y:S05]  /*7180*/  BRA.U !UP1, `(.L_x_139) ;  /* 0x0000000109187547 */ /* 0x000fea000b800000 */
[----:B------:R-:W1:Y:S01]  /*7190*/  LDS.U8 R10, [R12+0x1] ;  /* 0x000001000c0a7984 */ /* 0x000e620000000000 */
[----:B------:R-:W-:-:S06]  /*71a0*/  UISETP.NE.AND UP1, UPT, UR17, 0x2, UPT ;  /* 0x000000021100788c */ /* 0x000fcc000bf25270 */
[----:B------:R-:W-:Y:S01]  /*71b0*/  PLOP3.LUT P2, PT, PT, PT, UP1, 0x80, 0x8 ;  /* 0x000000000008781c */ /* 0x000fe20003f4f018 */
[----:B-1----:R-:W-:-:S12]  /*71c0*/  STS.U8 [R13+0x1], R10 ;  /* 0x0000010a0d007388 */ /* 0x002fd80000000000 */
[----:B0-----:R-:W0:Y:S04]  /*71d0*/  @P2 LDS.U8 R11, [R12+0x2] ;  /* 0x000002000c0b2984 */ /* 0x001e280000000000 */
[----:B0-----:R0:W-:Y:S02]  /*71e0*/  @P2 STS.U8 [R13+0x2], R11 ;  /* 0x0000020b0d002388 */ /* 0x0011e40000000000 */
.L_x_139:
[----:B------:R-:W-:Y:S01]  /*71f0*/  BAR.SYNC.DEFER_BLOCKING 0x0 ;  /* 0x0000000000007b1d */ /* 0x000fe20000010000 */
[----:B------:R-:W-:-:S04]  /*7200*/  UIADD3 UR4, UPT, UPT, UR4, 0x1, URZ ;  /* 0x0000000104047890 */ /* 0x000fc8000fffe0ff */
[----:B------:R-:W-:-:S09]  /*7210*/  UISETP.NE.AND UP1, UPT, UR4, 0x65, UPT ;  /* 0x000000650400788c */ /* 0x000fd2000bf25270 */
[----:B------:R-:W-:Y:S05]  /*7220*/  BRA.U UP1, `(.L_x_144) ;  /* 0xffffffa501487547 */ /* 0x000fea000b83ffff */
[----:B------:R-:W-:Y:S02]  /*7230*/  IMAD.MOV.U32 R27, RZ, RZ, RZ ;  /* 0x000000ffff1b7224 */ /* 0x000fe400078e00ff */
[----:B------:R-:W-:Y:S01]  /*7240*/  IMAD.MOV.U32 R29, RZ, RZ, RZ ;  /* 0x000000ffff1d7224 */ /* 0x000fe200078e00ff */
[----:B------:R-:W-:Y:S06]  /*7250*/  BRA.U !UP0, `(.L_x_145) ;  /* 0x0000000508d07547 */ /* 0x000fec000b800000 */
[----:B------:R-:W-:Y:S01]  /*7260*/  UISETP.GE.U32.AND UP0, UPT, UR18, 0x7, UPT ;  /* 0x000000071200788c */ /* 0x000fe2000bf06070 */
[----:B------:R-:W-:Y:S02]  /*7270*/  HFMA2 R29, -RZ, RZ, 0, 0 ;  /* 0x00000000ff1d7431 */ /* 0x000fe400000001ff */
[----:B------:R-:W-:Y:S01]  /*7280*/  IMAD.MOV.U32 R27, RZ, RZ, RZ ;  /* 0x000000ffff1b7224 */ /* 0x000fe200078e00ff */
[----:B------:R-:W-:-:S05]  /*7290*/  UMOV UR4, URZ ;  /* 0x000000ff00047c82 */ /* 0x000fca0008000000 */
[----:B------:R-:W-:Y:S05]  /*72a0*/  BRA.U !UP0, `(.L_x_146) ;  /* 0x0000000108b47547 */ /* 0x000fea000b800000 */
[----:B------:R-:W5:Y:S01]  /*72b0*/  S2UR UR9, SR_CgaCtaId ;  /* 0x00000000000979c3 */ /* 0x000f620000008800 */
[----:B------:R-:W-:Y:S01]  /*72c0*/  UMOV UR4, 0x400 ;  /* 0x0000040000047882 */ /* 0x000fe20000000000 */
[----:B------:R-:W-:Y:S01]  /*72d0*/  IMAD.MOV.U32 R29, RZ, RZ, RZ ;  /* 0x000000ffff1d7224 */ /* 0x000fe200078e00ff */
[----:B------:R-:W-:Y:S01]  /*72e0*/  UIADD3 UR5, UPT, UPT, UR4, 0x4b0, URZ ;  /* 0x000004b004057890 */ /* 0x000fe2000fffe0ff */
[----:B------:R-:W-:Y:S01]  /*72f0*/  IMAD.MOV.U32 R27, RZ, RZ, RZ ;  /* 0x000000ffff1b7224 */ /* 0x000fe200078e00ff */
[----:B-----5:R-:W-:Y:S02]  /*7300*/  ULEA UR11, UR9, UR4, 0x18 ;  /* 0x00000004090b7291 */ /* 0x020fe4000f8ec0ff */
[----:B------:R-:W-:Y:S02]  /*7310*/  ULEA UR4, UR9, UR5, 0x18 ;  /* 0x0000000509047291 */ /* 0x000fe4000f8ec0ff */
[----:B------:R-:W-:Y:S02]  /*7320*/  UIADD3 UR5, UPT, UPT, UR11, 0x10, URZ ;  /* 0x000000100b057890 */ /* 0x000fe4000fffe0ff */
[----:B------:R-:W-:-:S12]  /*7330*/  UIADD3 UR4, UPT, UPT, UR4, 0x10, URZ ;  /* 0x0000001004047890 */ /* 0x000fd8000fffe0ff */
.L_x_147:
[----:B------:R-:W-:Y:S01]  /*7340*/  LDS.S8 R28, [R4+-0x3] ;  /* 0xfffffd00041c7984 */ /* 0x000fe20000000200 */
[----:B------:R-:W-:-:S03]  /*7350*/  UIADD3 UR8, UPT, UPT, UR8, 0x8, URZ ;  /* 0x0000000808087890 */ /* 0x000fc6000fffe0ff */
[----:B01234-:R-:W0:Y:S01]  /*7360*/  LDS.128 R8, [UR4+-0x10] ;  /* 0xfffff004ff087984 */ /* 0x01fe220008000c00 */
[----:B------:R-:W-:-:S03]  /*7370*/  UISETP.NE.AND UP0, UPT, UR8, URZ, UPT ;  /* 0x000000ff0800728c */ /* 0x000fc6000bf05270 */
[----:B------:R-:W1:Y:S04]  /*7380*/  LDS.128 R12, [UR5+-0x10] ;  /* 0xfffff005ff0c7984 */ /* 0x000e680008000c00 */
[----:B------:R-:W2:Y:S04]  /*7390*/  LDS.S8 R30, [R4+-0x2] ;  /* 0xfffffe00041e7984 */ /* 0x000ea80000000200 */
[----:B------:R-:W3:Y:S04]  /*73a0*/  LDS.S8 R31, [R4+-0x1] ;  /* 0xffffff00041f7984 */ /* 0x000ee80000000200 */
[----:B------:R-:W4:Y:S04]  /*73b0*/  LDS.S8 R26, [R4] ;  /* 0x00000000041a7984 */ /* 0x000f280000000200 */
[----:B------:R-:W-:Y:S04]  /*73c0*/  LDS.S8 R25, [R4+0x1] ;  /* 0x0000010004197984 */ /* 0x000fe80000000200 */
[----:B------:R-:W5:Y:S01]  /*73d0*/  LDS.128 R16, [UR4] ;  /* 0x00000004ff107984 */ /* 0x000f620008000c00 */
[----:B------:R-:W-:-:S03]  /*73e0*/  UIADD3 UR4, UPT, UPT, UR4, 0x20, URZ ;  /* 0x0000002004047890 */ /* 0x000fc6000fffe0ff */
[----:B------:R-:W5:Y:S01]  /*73f0*/  LDS.128 R20, [UR5] ;  /* 0x00000005ff147984 */ /* 0x000f620008000c00 */
[----:B------:R-:W-:-:S03]  /*7400*/  UIADD3 UR5, UPT, UPT, UR5, 0x20, URZ ;  /* 0x0000002005057890 */ /* 0x000fc6000fffe0ff */
[----:B------:R-:W5:Y:S04]  /*7410*/  LDS.S8 R24, [R4+0x2] ;  /* 0x0000020004187984 */ /* 0x000f680000000200 */
[----:B------:R-:W5:Y:S04]  /*7420*/  LDS.S8 R7, [R4+0x3] ;  /* 0x0000030004077984 */ /* 0x000f680000000200 */
[----:B------:R2:W5:Y:S01]  /*7430*/  LDS.S8 R6, [R4+0x4] ;  /* 0x0000040004067984 */ /* 0x0005620000000200 */
[----:B0-----:R-:W-:Y:S02]  /*7440*/  IMAD R8, R8, R28, R27 ;  /* 0x0000001c08087224 */ /* 0x001fe400078e021b */
[----:B-1----:R-:W-:-:S02]  /*7450*/  IMAD R12, R28, R12, R29 ;  /* 0x0000000c1c0c7224 */ /* 0x002fc400078e021d */
[----:B--2---:R-:W-:Y:S01]  /*7460*/  IMAD R9, R30, R9, R8 ;  /* 0x000000091e097224 */ /* 0x004fe200078e0208 */
[----:B------:R-:W-:Y:S01]  /*7470*/  IADD3 R4, PT, PT, R4, 0x8, RZ ;  /* 0x0000000804047810 */ /* 0x000fe20007ffe0ff */
[----:B------:R-:W-:Y:S02]  /*7480*/  IMAD R13, R30, R13, R12 ;  /* 0x0000000d1e0d7224 */ /* 0x000fe400078e020c */
[C---:B---3--:R-:W-:Y:S02]  /*7490*/  IMAD R9, R31.reuse, R10, R9 ;  /* 0x0000000a1f097224 */ /* 0x048fe400078e0209 */
[----:B------:R-:W-:Y:S02]  /*74a0*/  IMAD R13, R31, R14, R13 ;  /* 0x0000000e1f0d7224 */ /* 0x000fe400078e020d */
[C---:B----4-:R-:W-:Y:S02]  /*74b0*/  IMAD R9, R26.reuse, R11, R9 ;  /* 0x0000000b1a097224 */ /* 0x050fe400078e0209 */
[----:B------:R-:W-:-:S02]  /*74c0*/  IMAD R13, R26, R15, R13 ;  /* 0x0000000f1a0d7224 */ /* 0x000fc400078e020d */
[----:B-----5:R-:W-:Y:S02]  /*74d0*/  IMAD R9, R16, R25, R9 ;  /* 0x0000001910097224 */ /* 0x020fe400078e0209 */
[----:B------:R-:W-:Y:S02]  /*74e0*/  IMAD R13, R25, R20, R13 ;  /* 0x00000014190d7224 */ /* 0x000fe400078e020d */
[C---:B------:R-:W-:Y:S02]  /*74f0*/  IMAD R9, R24.reuse, R17, R9 ;  /* 0x0000001118097224 */ /* 0x040fe400078e0209 */
[----:B------:R-:W-:Y:S02]  /*7500*/  IMAD R13, R24, R21, R13 ;  /* 0x00000015180d7224 */ /* 0x000fe400078e020d */
[C---:B------:R-:W-:Y:S02]  /*7510*/  IMAD R9, R7.reuse, R18, R9 ;  /* 0x0000001207097224 */ /* 0x040fe400078e0209 */
[----:B------:R-:W-:-:S02]  /*7520*/  IMAD R13, R7, R22, R13 ;  /* 0x00000016070d7224 */ /* 0x000fc400078e020d */
[C---:B------:R-:W-:Y:S02]  /*7530*/  IMAD R27, R6.reuse, R19, R9 ;  /* 0x00000013061b7224 */ /* 0x040fe400078e0209 */
[----:B------:R-:W-:Y:S01]  /*7540*/  IMAD R29, R6, R23, R13 ;  /* 0x00000017061d7224 */ /* 0x000fe200078e020d */
[----:B------:R-:W-:Y:S06]  /*7550*/  BRA.U UP0, `(.L_x_147) ;  /* 0xfffffffd00787547 */ /* 0x000fec000b83ffff */
[----:B------:R-:W0:Y:S02]  /*7560*/  LDCU UR4, c[0x0][0x390] ;  /* 0x00007200ff0477ac */ /* 0x000e240008000800 */
[----:B0-----:R-:W-:-:S12]  /*7570*/  ULOP3.LUT UR4, UR4, 0x7ffffff8, URZ, 0xc0, !UPT ;  /* 0x7ffffff804047892 */ /* 0x001fd8000f8ec0ff */
.L_x_146:
[----:B------:R-:W-:-:S09]  /*7580*/  UISETP.NE.AND UP0, UPT, UR16, URZ, UPT ;  /* 0x000000ff1000728c */ /* 0x000fd2000bf05270 */
[----:B------:R-:W-:Y:S05]  /*7590*/  BRA.U !UP0, `(.L_x_145) ;  /* 0x0000000508007547 */ /* 0x000fea000b800000 */
[----:B------:R-:W-:Y:S02]  /*75a0*/  UISETP.GE.U32.AND UP0, UPT, UR16, 0x4, UPT ;  /* 0x000000041000788c */ /* 0x000fe4000bf06070 */
[----:B------:R-:W-:-:S07]  /*75b0*/  UISETP.NE.AND UP1, UPT, UR17, URZ, UPT ;  /* 0x000000ff1100728c */ /* 0x000fce000bf25270 */
[----:B------:R-:W-:Y:S05]  /*75c0*/  BRA.U !UP0, `(.L_x_148) ;  /* 0x0000000108607547 */ /* 0x000fea000b800000 */
[----:B------:R-:W5:Y:S01]  /*75d0*/  S2UR UR9, SR_CgaCtaId ;  /* 0x00000000000979c3 */ /* 0x000f620000008800 */
[----:B------:R-:W-:Y:S01]  /*75e0*/  UMOV UR5, 0x400 ;  /* 0x0000040000057882 */ /* 0x000fe20000000000 */
[----:B------:R-:W-:Y:S01]  /*75f0*/  LDS.S8 R4, [R2+UR4] ;  /* 0x0000000402047984 */ /* 0x000fe20008000200 */
[----:B------:R-:W-:-:S03]  /*7600*/  UIADD3 UR8, UPT, UPT, UR5, 0x4b0, URZ ;  /* 0x000004b005087890 */ /* 0x000fc6000fffe0ff */
[----:B------:R-:W-:Y:S04]  /*7610*/  LDS.S8 R14, [R2+UR4+0x1] ;  /* 0x00000104020e7984 */ /* 0x000fe80008000200 */
[----:B------:R-:W-:Y:S04]  /*7620*/  LDS.S8 R15, [R2+UR4+0x2] ;  /* 0x00000204020f7984 */ /* 0x000fe80008000200 */
[----:B------:R-:W-:Y:S01]  /*7630*/  LDS.S8 R16, [R2+UR4+0x3] ;  /* 0x0000030402107984 */ /* 0x000fe20008000200 */
[----:B-----5:R-:W-:Y:S02]  /*7640*/  ULEA UR11, UR9, UR5, 0x18 ;  /* 0x00000005090b7291 */ /* 0x020fe4000f8ec0ff */
[----:B------:R-:W-:-:S02]  /*7650*/  ULEA UR5, UR9, UR8, 0x18 ;  /* 0x0000000809057291 */ /* 0x000fc4000f8ec0ff */
[----:B------:R-:W-:Y:S02]  /*7660*/  ULEA UR8, UR4, UR11, 0x2 ;  /* 0x0000000b04087291 */ /* 0x000fe4000f8e10ff */
[----:B------:R-:W-:Y:S02]  /*7670*/  ULEA UR5, UR4, UR5, 0x2 ;  /* 0x0000000504057291 */ /* 0x000fe4000f8e10ff */
[----:B------:R-:W-:-:S05]  /*7680*/  UIADD3 UR4, UPT, UPT, UR4, 0x4, URZ ;  /* 0x0000000404047890 */ /* 0x000fca000fffe0ff */
[----:B01234-:R-:W0:Y:S04]  /*7690*/  LDS.64 R12, [UR8] ;  /* 0x00000008ff0c7984 */ /* 0x01fe280008000a00 */
        /* <DEDUP_REMOVED lines=11> */
.L_x_148:
[----:B------:R-:W-:Y:S05]  /*7750*/  BRA.U !UP1, `(.L_x_145) ;  /* 0x0000000109907547 */ /* 0x000fea000b800000 */
[----:B------:R-:W5:Y:S02]  /*7760*/  LDCU UR5, c[0x0][0x390] ;  /* 0x00007200ff0577ac */ /* 0x000f640008000800 */
[----:B-----5:R-:W-:Y:S02]  /*7770*/  ULOP3.LUT UR8, UR5, 0x3, URZ, 0xc0, !UPT ;  /* 0x0000000305087892 */ /* 0x020fe4000f8ec0ff */
[----:B------:R-:W-:Y:S02]  /*7780*/  ULOP3.LUT UR5, UR5, 0x1, URZ, 0xc0, !UPT ;  /* 0x0000000105057892 */ /* 0x000fe4000f8ec0ff */
[----:B------:R-:W-:Y:S02]  /*7790*/  UIADD3 UR8, UPT, UPT, UR8, -0x1, URZ ;  /* 0xffffffff08087890 */ /* 0x000fe4000fffe0ff */
[----:B------:R-:W-:Y:S02]  /*77a0*/  UISETP.NE.AND UP1, UPT, UR5, URZ, UPT ;  /* 0x000000ff0500728c */ /* 0x000fe4000bf25270 */
[----:B------:R-:W-:-:S09]  /*77b0*/  UISETP.NE.AND UP0, UPT, UR8, URZ, UPT ;  /* 0x000000ff0800728c */ /* 0x000fd2000bf05270 */
[----:B------:R-:W-:Y:S05]  /*77c0*/  BRA.U !UP0, `(.L_x_149) ;  /* 0x0000000108407547 */ /* 0x000fea000b800000 */
[----:B------:R-:W5:Y:S01]  /*77d0*/  S2UR UR9, SR_CgaCtaId ;  /* 0x00000000000979c3 */ /* 0x000f620000008800 */
[----:B------:R-:W-:Y:S01]  /*77e0*/  UMOV UR5, 0x400 ;  /* 0x0000040000057882 */ /* 0x000fe20000000000 */
[----:B------:R-:W-:Y:S01]  /*77f0*/  LDS.S8 R4, [R2+UR4] ;  /* 0x0000000402047984 */ /* 0x000fe20008000200 */
[----:B------:R-:W-:-:S03]  /*7800*/  UIADD3 UR8, UPT, UPT, UR5, 0x4b0, URZ ;  /* 0x000004b005087890 */ /* 0x000fc6000fffe0ff */
[----:B-1234-:R-:W-:Y:S01]  /*7810*/  LDS.S8 R10, [R2+UR4+0x1] ;  /* 0x00000104020a7984 */ /* 0x01efe20008000200 */
[----:B-----5:R-:W-:Y:S02]  /*7820*/  ULEA UR5, UR9, UR5, 0x18 ;  /* 0x0000000509057291 */ /* 0x020fe4000f8ec0ff */
[----:B------:R-:W-:Y:S02]  /*7830*/  ULEA UR8, UR9, UR8, 0x18 ;  /* 0x0000000809087291 */ /* 0x000fe4000f8ec0ff */
[----:B------:R-:W-:Y:S02]  /*7840*/  ULEA UR5, UR4, UR5, 0x2 ;  /* 0x0000000504057291 */ /* 0x000fe4000f8e10ff */
[----:B------:R-:W-:Y:S02]  /*7850*/  ULEA UR8, UR4, UR8, 0x2 ;  /* 0x0000000804087291 */ /* 0x000fe4000f8e10ff */
[----:B------:R-:W-:-:S05]  /*7860*/  UIADD3 UR4, UPT, UPT, UR4, 0x2, URZ ;  /* 0x0000000204047890 */ /* 0x000fca000fffe0ff */
[----:B------:R-:W1:Y:S04]  /*7870*/  LDS.64 R8, [UR5] ;  /* 0x00000005ff087984 */ /* 0x000e680008000a00 */
[----:B------:R-:W2:Y:S01]  /*7880*/  LDS.64 R6, [UR8] ;  /* 0x00000008ff067984 */ /* 0x000ea20008000a00 */
[----:B-1----:R-:W-:Y:S02]  /*7890*/  IMAD R8, R4, R8, R29 ;  /* 0x0000000804087224 */ /* 0x002fe400078e021d */
[----:B--2---:R-:W-:Y:S02]  /*78a0*/  IMAD R6, R6, R4, R27 ;  /* 0x0000000406067224 */ /* 0x004fe400078e021b */
[C---:B------:R-:W-:Y:S02]  /*78b0*/  IMAD R29, R10.reuse, R9, R8 ;  /* 0x000000090a1d7224 */ /* 0x040fe400078e0208 */
[----:B------:R-:W-:-:S07]  /*78c0*/  IMAD R27, R10, R7, R6 ;  /* 0x000000070a1b7224 */ /* 0x000fce00078e0206 */
.L_x_149:
[----:B------:R-:W-:Y:S05]  /*78d0*/  BRA.U !UP1, `(.L_x_145) ;  /* 0x0000000109307547 */ /* 0x000fea000b800000 */
[----:B------:R-:W5:Y:S01]  /*78e0*/  S2UR UR9, SR_CgaCtaId ;  /* 0x00000000000979c3 */ /* 0x000f620000008800 */
[----:B------:R-:W-:Y:S01]  /*78f0*/  UMOV UR5, 0x400 ;  /* 0x0000040000057882 */ /* 0x000fe20000000000 */
[----:B0-2---:R-:W-:Y:S01]  /*7900*/  LDS.S8 R2, [R2+UR4] ;  /* 0x0000000402027984 */ /* 0x005fe20008000200 */
[----:B------:R-:W-:Y:S02]  /*7910*/  UIADD3 UR8, UPT, UPT, UR5, 0x4b0, URZ ;  /* 0x000004b005087890 */ /* 0x000fe4000fffe0ff */
[----:B-----5:R-:W-:Y:S02]  /*7920*/  ULEA UR11, UR9, UR5, 0x18 ;  /* 0x00000005090b7291 */ /* 0x020fe4000f8ec0ff */
[----:B------:R-:W-:Y:S02]  /*7930*/  ULEA UR5, UR9, UR8, 0x18 ;  /* 0x0000000809057291 */ /* 0x000fe4000f8ec0ff */
[----:B------:R-:W-:Y:S02]  /*7940*/  ULEA UR8, UR4, UR11, 0x2 ;  /* 0x0000000b04087291 */ /* 0x000fe4000f8e10ff */
[----:B------:R-:W-:-:S07]  /*7950*/  ULEA UR5, UR4, UR5, 0x2 ;  /* 0x0000000504057291 */ /* 0x000fce000f8e10ff */
[----:B------:R-:W0:Y:S04]  /*7960*/  LDS R6, [UR8] ;  /* 0x00000008ff067984 */ /* 0x000e280008000800 */
[----:B------:R-:W2:Y:S01]  /*7970*/  LDS R4, [UR5] ;  /* 0x00000005ff047984 */ /* 0x000ea20008000800 */
[----:B0-----:R-:W-:Y:S02]  /*7980*/  IMAD R29, R2, R6, R29 ;  /* 0x00000006021d7224 */ /* 0x001fe400078e021d */
[----:B--2---:R-:W-:-:S07]  /*7990*/  IMAD R27, R4, R2, R27 ;  /* 0x00000002041b7224 */ /* 0x004fce00078e021b */
.L_x_145:
[----:B------:R-:W5:Y:S01]  /*79a0*/  LDCU UR4, c[0x0][0x394] ;  /* 0x00007280ff0477ac */ /* 0x000f620008000800 */
[----:B------:R-:W-:Y:S01]  /*79b0*/  UISETP.GE.AND UP0, UPT, UR10, 0x2, UPT ;  /* 0x000000020a00788c */ /* 0x000fe2000bf06270 */
[----:B-----5:R-:W-:-:S04]  /*79c0*/  ISETP.GT.AND P0, PT, R29, UR4, PT ;  /* 0x000000041d007c0c */ /* 0x020fc8000bf04270 */
[----:B0-2---:R-:W-:-:S05]  /*79d0*/  SEL R2, R27, RZ, !P0 ;  /* 0x000000ff1b027207 */ /* 0x005fca0004000000 */
[----:B------:R0:W-:Y:S04]  /*79e0*/  STS [R5+UR6], R2 ;  /* 0x0000000205007988 */ /* 0x0001e80008000806 */
[----:B------:R0:W-:Y:S01]  /*79f0*/  STS [R5+UR7], R0 ;  /* 0x0000000005007988 */ /* 0x0001e20008000807 */
[----:B------:R-:W-:Y:S06]  /*7a00*/  BAR.SYNC.DEFER_BLOCKING 0x0 ;  /* 0x0000000000007b1d */ /* 0x000fec0000010000 */
[----:B------:R-:W-:Y:S05]  /*7a10*/  BRA.U !UP0, `(.L_x_150) ;  /* 0x0000000108747547 */ /* 0x000fea000b800000 */
[----:B------:R-:W2:Y:S01]  /*7a20*/  LDCU UR10, c[0x0][0x390] ;  /* 0x00007200ff0a77ac */ /* 0x000ea20008000800 */
[----:B------:R-:W-:-:S05]  /*7a30*/  UMOV UR9, 0x1 ;  /* 0x0000000100097882 */ /* 0x000fca0000000000 */
.L_x_155:
[----:B------:R-:W-:Y:S01]  /*7a40*/  ISETP.GE.U32.AND P0, PT, R0, UR9, PT ;  /* 0x0000000900007c0c */ /* 0x000fe2000bf06070 */
[----:B------:R-:W-:-:S12]  /*7a50*/  BSSY.RECONVERGENT B0, `(.L_x_151) ;  /* 0x000000d000007945 */ /* 0x000fd80003800200 */
[----:B0-2---:R-:W-:Y:S05]  /*7a60*/  @!P0 BRA `(.L_x_152) ;  /* 0x00000000002c8947 */ /* 0x005fea0003800000 */
[----:B------:R-:W5:Y:S01]  /*7a70*/  S2UR UR8, SR_CgaCtaId ;  /* 0x00000000000879c3 */ /* 0x000f620000008800 */
[----:B------:R-:W-:Y:S01]  /*7a80*/  UMOV UR4, 0x400 ;  /* 0x0000040000047882 */ /* 0x000fe20000000000 */
[----:B0-----:R-:W-:Y:S01]  /*7a90*/  VIADD R2, R0, -UR9 ;  /* 0x8000000900027c36 */ /* 0x001fe20008000000 */
[----:B------:R-:W-:Y:S02]  /*7aa0*/  UIADD3 UR5, UPT, UPT, UR4, 0x9f60, URZ ;  /* 0x00009f6004057890 */ /* 0x000fe4000fffe0ff */
[----:B------:R-:W-:Y:S02]  /*7ab0*/  UIADD3 UR4, UPT, UPT, UR4, 0xa060, URZ ;  /* 0x0000a06004047890 */ /* 0x000fe4000fffe0ff */
[----:B-----5:R-:W-:Y:S02]  /*7ac0*/  ULEA UR5, UR8, UR5, 0x18 ;  /* 0x0000000508057291 */ /* 0x020fe4000f8ec0ff */
[----:B------:R-:W-:-:S04]  /*7ad0*/  ULEA UR4, UR8, UR4, 0x18 ;  /* 0x0000000408047291 */ /* 0x000fc8000f8ec0ff */
[C---:B------:R-:W-:Y:S02]  /*7ae0*/  LEA R4, R2.reuse, UR5, 0x2 ;  /* 0x0000000502047c11 */ /* 0x040fe4000f8e10ff */
[----:B------:R-:W-:-:S04]  /*7af0*/  LEA R2, R2, UR4, 0x2 ;  /* 0x0000000402027c11 */ /* 0x000fc8000f8e10ff */
[----:B------:R-:W0:Y:S04]  /*7b00*/  LDS R4, [R4] ;  /* 0x0000000004047984 */ /* 0x000e280000000800 */
[----:B------:R0:W0:Y:S02]  /*7b10*/  LDS R6, [R2] ;  /* 0x0000000002067984 */ /* 0x0000240000000800 */
.L_x_152:
[----:B--2---:R-:W-:Y:S05]  /*7b20*/  BSYNC.RECONVERGENT B0 ;  /* 0x0000000000007941 */ /* 0x004fea0003800200 */
.L_x_151:
[----:B------:R-:W-:Y:S06]  /*7b30*/  BAR.SYNC.DEFER_BLOCKING 0x0 ;  /* 0x0000000000007b1d */ /* 0x000fec0000010000 */
[----:B------:R-:W-:Y:S04]  /*7b40*/  BSSY.RECONVERGENT B0, `(.L_x_153) ;  /* 0x0000006000007945 */ /* 0x000fe80003800200 */
[----:B------:R-:W-:Y:S05]  /*7b50*/  @!P0 BRA `(.L_x_154) ;  /* 0x0000000000108947 */ /* 0x000fea0003800000 */
[----:B0-----:R-:W0:Y:S02]  /*7b60*/  LDS R2, [R5+UR6] ;  /* 0x0000000605027984 */ /* 0x001e240008000800 */
[----:B0-----:R-:W-:-:S13]  /*7b70*/  ISETP.GT.AND P0, PT, R4, R2, PT ;  /* 0x000000020400720c */ /* 0x001fda0003f04270 */
[----:B------:R2:W-:Y:S04]  /*7b80*/  @P0 STS [R5+UR6], R4 ;  /* 0x0000000405000988 */ /* 0x0005e80008000806 */
[----:B------:R2:W-:Y:S02]  /*7b90*/  @P0 STS [R5+UR7], R6 ;  /* 0x0000000605000988 */ /* 0x0005e40008000807 */
.L_x_154:
[----:B------:R-:W-:Y:S05]  /*7ba0*/  BSYNC.RECONVERGENT B0 ;  /* 0x0000000000007941 */ /* 0x000fea0003800200 */
.L_x_153:
[----:B------:R-:W-:Y:S01]  /*7bb0*/  BAR.SYNC.DEFER_BLOCKING 0x0 ;  /* 0x0000000000007b1d */ /* 0x000fe20000010000 */
[----:B------:R-:W-:-:S04]  /*7bc0*/  USHF.L.U32 UR9, UR9, 0x1, URZ ;  /* 0x0000000109097899 */ /* 0x000fc800080006ff */
[----:B------:R-:W-:-:S09]  /*7bd0*/  UISETP.GE.AND UP0, UPT, UR9, UR10, UPT ;  /* 0x0000000a0900728c */ /* 0x000fd2000bf06270 */
[----:B------:R-:W-:Y:S05]  /*7be0*/  BRA.U !UP0, `(.L_x_155) ;  /* 0xfffffffd08947547 */ /* 0x000fea000b83ffff */
.L_x_150:
[C---:B------:R-:W-:Y:S02]  /*7bf0*/  ISETP.NE.AND P0, PT, R0.reuse, RZ, PT ;  /* 0x000000ff0000720c */ /* 0x040fe40003f05270 */
[----:B------:R-:W-:-:S11]  /*7c00*/  ISETP.GE.AND P1, PT, R0, UR10, PT ;  /* 0x0000000a00007c0c */ /* 0x000fd6000bf26270 */
[----:B0-234-:R-:W0:Y:S01]  /*7c10*/  @!P0 S2R R5, SR_CgaCtaId ;  /* 0x0000000000058919 */ /* 0x01de220000008800 */
[----:B------:R-:W-:-:S04]  /*7c20*/  @!P0 MOV R2, 0x400 ;  /* 0x0000040000028802 */ /* 0x000fc80000000f00 */
[----:B0-----:R-:W-:Y:S02]  /*7c30*/  @!P0 LEA R2, R5, R2, 0x18 ;  /* 0x0000000205028211 */ /* 0x001fe400078ec0ff */
[----:B------:R-:W0:Y:S03]  /*7c40*/  @!P0 LDC.64 R4, c[0x0][0x3a0] ;  /* 0x0000e800ff048b82 */ /* 0x000e260000000a00 */
[----:B------:R-:W2:Y:S01]  /*7c50*/  @!P0 LDS R7, [R2+0xa05c] ;  /* 0x00a05c0002078984 */ /* 0x000ea20000000800 */
[----:B0-----:R-:W-:-:S05]  /*7c60*/  @!P0 IMAD.WIDE.U32 R4, R3, 0x4, R4 ;  /* 0x0000000403048825 */ /* 0x001fca00078e0004 */
[----:B--2---:R0:W-:Y:S01]  /*7c70*/  @!P0 STG.E desc[UR12][R4.64], R7 ;  /* 0x0000000704008986 */ /* 0x0041e2000c10190c */
[----:B------:R-:W-:Y:S06]  /*7c80*/  BAR.SYNC.DEFER_BLOCKING 0x0 ;  /* 0x0000000000007b1d */ /* 0x000fec0000010000 */
[----:B------:R-:W-:Y:S05]  /*7c90*/  @P1 EXIT ;  /* 0x000000000000194d */ /* 0x000fea0003800000 */
[----:B------:R-:W2:Y:S01]  /*7ca0*/  S2UR UR6, SR_CgaCtaId ;  /* 0x00000000000679c3 */ /* 0x000ea20000008800 */
[----:B------:R-:W-:Y:S01]  /*7cb0*/  UMOV UR5, 0x400 ;  /* 0x0000040000057882 */ /* 0x000fe20000000000 */
[----:B------:R-:W-:Y:S01]  /*7cc0*/  LOP3.LUT R2, RZ, R0, RZ, 0x33, !PT ;  /* 0x00000000ff027212 */ /* 0x000fe200078e33ff */
[----:B------:R-:W-:Y:S04]  /*7cd0*/  BSSY.RECONVERGENT B0, `(.L_x_156) ;  /* 0x000001a000007945 */ /* 0x000fe80003800200 */
[----:B------:R-:W-:-:S05]  /*7ce0*/  VIADD R2, R2, UR10 ;  /* 0x0000000a02027c36 */ /* 0x000fca0008000000 */
[----:B------:R-:W-:Y:S01]  /*7cf0*/  ISETP.GE.U32.AND P1, PT, R2, 0xc0, PT ;  /* 0x000000c00200780c */ /* 0x000fe20003f26070 */
[----:B--2---:R-:W-:Y:S02]  /*7d00*/  ULEA UR4, UR6, UR5, 0x18 ;  /* 0x0000000506047291 */ /* 0x004fe4000f8ec0ff */
[----:B------:R-:W-:-:S04]  /*7d10*/  UIADD3 UR5, UPT, UPT, UR5, 0x960, URZ ;  /* 0x0000096005057890 */ /* 0x000fc8000fffe0ff */
[----:B------:R-:W-:Y:S01]  /*7d20*/  ULEA UR5, UR6, UR5, 0x18 ;  /* 0x0000000506057291 */ /* 0x000fe2000f8ec0ff */
[----:B------:R-:W2:Y:S02]  /*7d30*/  LDCU.64 UR6, c[0x0][0x398] ;  /* 0x00007300ff0677ac */ /* 0x000ea40008000a00 */
[----:B0-----:R-:W0:Y:S02]  /*7d40*/  LDS R4, [UR4+0xa15c] ;  /* 0x00a15c04ff047984 */ /* 0x001e240008000800 */
[----:B0-----:R-:W-:Y:S02]  /*7d50*/  R2UR UR4, R4 ;  /* 0x00000000040472ca */ /* 0x001fe400000e0000 */
[----:B------:R-:W-:-:S04]  /*7d60*/  LOP3.LUT R4, R2, 0xc0, RZ, 0xc0, !PT ;  /* 0x000000c002047812 */ /* 0x000fc800078ec0ff */
[----:B------:R-:W-:-:S07]  /*7d70*/  ISETP.NE.AND P0, PT, R4, 0xc0, PT ;  /* 0x000000c00400780c */ /* 0x000fce0003f05270 */
[----:B------:R-:W-:-:S06]  /*7d80*/  UIMAD UR4, UR4, 0x12c, UR5 ;  /* 0x0000012c040478a4 */ /* 0x000fcc000f8e0205 */
[----:B--2---:R-:W-:Y:S06]  /*7d90*/  @!P0 BRA `(.L_x_157) ;  /* 0x0000000000348947 */ /* 0x004fec0003800000 */
[----:B------:R-:W-:Y:S01]  /*7da0*/  LEA.HI R2, R2, 0x1, RZ, 0x1a ;  /* 0x0000000102027811 */ /* 0x000fe200078fd0ff */
[----:B------:R-:W-:-:S03]  /*7db0*/  IMAD R6, R3, UR10, R0 ;  /* 0x0000000a03067c24 */ /* 0x000fc6000f8e0200 */
[----:B------:R-:W-:-:S05]  /*7dc0*/  LOP3.LUT R2, R2, 0x3, RZ, 0xc0, !PT ;  /* 0x0000000302027812 */ /* 0x000fca00078ec0ff */
[----:B------:R-:W-:-:S07]  /*7dd0*/  IMAD.MOV R2, RZ, RZ, -R2 ;  /* 0x000000ffff027224 */ /* 0x000fce00078e0a02 */
.L_x_158:
[----:B0-----:R0:W2:Y:S01]  /*7de0*/  LDS.U8 R7, [R0+UR4] ;  /* 0x0000000400077984 */ /* 0x0010a20008000000 */
[----:B------:R-:W-:Y:S02]  /*7df0*/  IADD3 R4, P0, PT, R6, UR6, RZ ;  /* 0x0000000606047c10 */ /* 0x000fe4000ff1e0ff */
[----:B------:R-:W-:Y:S02]  /*7e00*/  IADD3 R2, PT, PT, R2, 0x1, RZ ;  /* 0x0000000102027810 */ /* 0x000fe40007ffe0ff */
[C---:B------:R-:W-:Y:S01]  /*7e10*/  LEA.HI.X.SX32 R5, R6.reuse, UR7, 0x1, P0 ;  /* 0x0000000706057c11 */ /* 0x040fe200080f0eff */
[----:B------:R-:W-:Y:S01]  /*7e20*/  VIADD R6, R6, 0x40 ;  /* 0x0000004006067836 */ /* 0x000fe20000000000 */
[----:B------:R-:W-:Y:S01]  /*7e30*/  ISETP.NE.AND P0, PT, R2, RZ, PT ;  /* 0x000000ff0200720c */ /* 0x000fe20003f05270 */
[----:B0-----:R-:W-:Y:S02]  /*7e40*/  VIADD R0, R0, 0x40 ;  /* 0x0000004000007836 */ /* 0x001fe40000000000 */
[----:B--2---:R0:W-:Y:S10]  /*7e50*/  STG.E.U8 desc[UR12][R4.64], R7 ;  /* 0x0000000704007986 */ /* 0x0041f4000c10110c */
[----:B------:R-:W-:Y:S05]  /*7e60*/  @P0 BRA `(.L_x_158) ;  /* 0xfffffffc00dc0947 */ /* 0x000fea000383ffff */
.L_x_157:
[----:B------:R-:W-:Y:S05]  /*7e70*/  BSYNC.RECONVERGENT B0 ;  /* 0x0000000000007941 */ /* 0x000fea0003800200 */
.L_x_156:
[----:B------:R-:W-:Y:S05]  /*7e80*/  @!P1 EXIT ;  /* 0x000000000000994d */ /* 0x000fea0003800000 */
[----:B------:R-:W2:Y:S01]  /*7e90*/  LDC.64 R14, c[0x0][0x398] ;  /* 0x0000e600ff0e7b82 */ /* 0x000ea20000000a00 */
[----:B0-----:R-:W-:Y:S02]  /*7ea0*/  IMAD R5, R3, UR10, R0 ;  /* 0x0000000a03057c24 */ /* 0x001fe4000f8e0200 */
[----:B------:R-:W-:-:S07]  /*7eb0*/  VIADD R0, R0, 0x80 ;  /* 0x0000008000007836 */ /* 0x000fce0000000000 */
.L_x_159:
[----:B0-----:R-:W0:Y:S01]  /*7ec0*/  LDS.U8 R7, [R0+UR4+-0x80] ;  /* 0xffff800400077984 */ /* 0x001e220008000000 */
[----:B------:R-:W-:Y:S02]  /*7ed0*/  SHF.R.S32.HI R4, RZ, 0x1f, R5 ;  /* 0x0000001fff047819 */ /* 0x000fe40000011405 */
[C---:B--2---:R-:W-:Y:S01]  /*7ee0*/  IADD3 R2, P0, P1, R5.reuse, 0x80, R14 ;  /* 0x0000008005027810 */ /* 0x044fe2000791e00e */
[----:B------:R-:W2:Y:S01]  /*7ef0*/  LDS.U8 R9, [R0+UR4+-0x40] ;  /* 0xffffc00400097984 */ /* 0x000ea20008000000 */
[----:B------:R-:W-:Y:S02]  /*7f00*/  VIADD R5, R5, 0x100 ;  /* 0x0000010005057836 */ /* 0x000fe40000000000 */
[----:B------:R-:W-:Y:S01]  /*7f10*/  IADD3.X R3, PT, PT, R4, R15, RZ, P0, P1 ;  /* 0x0000000f04037210 */ /* 0x000fe200007e24ff */
[----:B------:R-:W3:Y:S01]  /*7f20*/  LDS.U8 R11, [R0+UR4] ;  /* 0x00000004000b7984 */ /* 0x000ee20008000000 */
[----:B------:R-:W-:-:S03]  /*7f30*/  IADD3 R4, PT, PT, R0, 0x80, RZ ;  /* 0x0000008000047810 */ /* 0x000fc60007ffe0ff */
[----:B------:R4:W5:Y:S01]  /*7f40*/  LDS.U8 R13, [R0+UR4+0x40] ;  /* 0x00004004000d7984 */ /* 0x0009620008000000 */
[----:B------:R-:W-:Y:S01]  /*7f50*/  ISETP.GE.AND P0, PT, R4, UR10, PT ;  /* 0x0000000a04007c0c */ /* 0x000fe2000bf06270 */
[----:B----4-:R-:W-:Y:S02]  /*7f60*/  VIADD R0, R0, 0x100 ;  /* 0x0000010000007836 */ /* 0x010fe40000000000 */
[----:B0-----:R0:W-:Y:S04]  /*7f70*/  STG.E.U8 desc[UR12][R2.64+-0x80], R7 ;  /* 0xffff800702007986 */ /* 0x0011e8000c10110c */
[----:B--2---:R0:W-:Y:S04]  /*7f80*/  STG.E.U8 desc[UR12][R2.64+-0x40], R9 ;  /* 0xffffc00902007986 */ /* 0x0041e8000c10110c */
[----:B---3--:R0:W-:Y:S04]  /*7f90*/  STG.E.U8 desc[UR12][R2.64], R11 ;  /* 0x0000000b02007986 */ /* 0x0081e8000c10110c */
[----:B-----5:R0:W-:Y:S01]  /*7fa0*/  STG.E.U8 desc[UR12][R2.64+0x40], R13 ;  /* 0x0000400d02007986 */ /* 0x0201e2000c10110c */
[----:B------:R-:W-:Y:S05]  /*7fb0*/  @!P0 BRA `(.L_x_159) ;  /* 0xfffffffc00c08947 */ /* 0x000fea000383ffff */
[----:B------:R-:W-:Y:S05]  /*7fc0*/  EXIT ;  /* 0x000000000000794d */ /* 0x000fea0003800000 */
.L_x_160:
        /* <DEDUP_REMOVED lines=11> */
.L_x_162:


//--------------------- .nv.global.init           --------------------------
	.section	.nv.global.init,"aw",@progbits
	.align	4
.nv.global.init:
	.type		mrg32k3aM1SubSeq,@object
	.size		mrg32k3aM1SubSeq,(mrg32k3aM2SubSeq - mrg32k3aM1SubSeq)
mrg32k3aM1SubSeq:
        /*0000*/ 	.byte	0x0b, 0xcc, 0xee, 0x04, 0x73, 0x29, 0x8b, 0x6f, 0xf6, 0x53, 0x03, 0xf6, 0x23, 0xf6, 0xea, 0xda
        /* <DEDUP_REMOVED lines=125> */
	.type		mrg32k3aM2SubSeq,@object
	.size		mrg32k3aM2SubSeq,(mrg32k3aM1 - mrg32k3aM2SubSeq)
mrg32k3aM2SubSeq:
        /* <DEDUP_REMOVED lines=126> */
	.type		mrg32k3aM1,@object
	.size		mrg32k3aM1,(mrg32k3aM1Seq - mrg32k3aM1)
mrg32k3aM1:
        /* <DEDUP_REMOVED lines=144> */
	.type		mrg32k3aM1Seq,@object
	.size		mrg32k3aM1Seq,(mrg32k3aM2 - mrg32k3aM1Seq)
mrg32k3aM1Seq:
        /* <DEDUP_REMOVED lines=144> */
	.type		mrg32k3aM2,@object
	.size		mrg32k3aM2,(mrg32k3aM2Seq - mrg32k3aM2)
mrg32k3aM2:
        /* <DEDUP_REMOVED lines=144> */
	.type		mrg32k3aM2Seq,@object
	.size		mrg32k3aM2Seq,(precalc_xorwow_matrix - mrg32k3aM2Seq)
mrg32k3aM2Seq:
        /* <DEDUP_REMOVED lines=144> */
	.type		precalc_xorwow_matrix,@object
	.size		precalc_xorwow_matrix,(precalc_xorwow_offset_matrix - precalc_xorwow_matrix)
precalc_xorwow_matrix:
        /* <DEDUP_REMOVED lines=6400> */
	.type		precalc_xorwow_offset_matrix,@object
	.size		precalc_xorwow_offset_matrix,(.L_1 - precalc_xorwow_offset_matrix)
precalc_xorwow_offset_matrix:
        /* <DEDUP_REMOVED lines=6400> */
.L_1:


//--------------------- .nv.shared.reserved.0     --------------------------
	.section	.nv.shared.reserved.0,"aw",@nobits
	.weak		__nv_reservedSMEM_offset_0_alias
	.size		__nv_reservedSMEM_offset_0_alias, 0, 64
	.other		__nv_reservedSMEM_offset_0_alias,@"STO_CUDA_RESERVED_SHARED STV_DEFAULT"
__nv_reservedSMEM_offset_0_alias:
	.zero		0
	.zero		64


//--------------------- .nv.shared._Z6kernelPiS_iiPcS_P17curandStateXORWOW --------------------------
	.section	.nv.shared._Z6kernelPiS_iiPcS_P17curandStateXORWOW,"aw",@nobits
	.sectionflags	@""
	.align	4
.nv.shared._Z6kernelPiS_iiPcS_P17curandStateXORWOW:
	.zero		42336


//--------------------- .nv.constant0._Z4initP17curandStateXORWOWj --------------------------
	.section	.nv.constant0._Z4initP17curandStateXORWOWj,"a",@progbits
	.sectionflags	@""
	.align	4
.nv.constant0._Z4initP17curandStateXORWOWj:
	.zero		908


//--------------------- .nv.constant0._Z6kernelPiS_iiPcS_P17curandStateXORWOW --------------------------
	.section	.nv.constant0._Z6kernelPiS_iiPcS_P17curandStateXORWOW,"a",@progbits
	.sectionflags	@""
	.align	4
.nv.constant0._Z6kernelPiS_iiPcS_P17curandStateXORWOW:
	.zero		944


//--------------------- SYMBOLS --------------------------

	.type		.nv.reservedSmem.offset0,@object
	.size		.nv.reservedSmem.offset0,0x4
	.type		.nv.reservedSmem.cap,@object
	.size		.nv.reservedSmem.cap,0x4
